//
// Generated by NVIDIA NVVM Compiler
//
// Compiler Build ID: CL-36424714
// Cuda compilation tools, release 13.0, V13.0.88
// Based on NVVM 20.0.0
//

.version 9.0
.target sm_100
.address_size 64

	// .globl	_Z16partialMaxKernelPKfPfi
// _ZZ22expAndPartialSumKernelPKfPfS1_iE16block_global_max has been demoted
.extern .shared .align 16 .b8 shared_data[];

.visible .entry _Z16partialMaxKernelPKfPfi(
	.param .u64 .ptr .align 1 _Z16partialMaxKernelPKfPfi_param_0,
	.param .u64 .ptr .align 1 _Z16partialMaxKernelPKfPfi_param_1,
	.param .u32 _Z16partialMaxKernelPKfPfi_param_2
)
{
	.reg .pred 	%p<6>;
	.reg .b32 	%r<14>;
	.reg .b32 	%f<9>;
	.reg .b64 	%rd<9>;

	ld.param.u64 	%rd1, [_Z16partialMaxKernelPKfPfi_param_0];
	ld.param.u64 	%rd2, [_Z16partialMaxKernelPKfPfi_param_1];
	ld.param.u32 	%r8, [_Z16partialMaxKernelPKfPfi_param_2];
	mov.u32 	%r1, %tid.x;
	mov.u32 	%r2, %ctaid.x;
	mov.u32 	%r13, %ntid.x;
	mad.lo.s32 	%r4, %r13, %r2, %r1;
	setp.ge.s32 	%p1, %r4, %r8;
	mov.f32 	%f8, 0fFF7FFFFF;
	@%p1 bra 	$L__BB0_2;
	cvta.to.global.u64 	%rd3, %rd1;
	mul.wide.u32 	%rd4, %r4, 4;
	add.s64 	%rd5, %rd3, %rd4;
	ld.global.f32 	%f8, [%rd5];
$L__BB0_2:
	shl.b32 	%r9, %r1, 2;
	mov.u32 	%r10, shared_data;
	add.s32 	%r5, %r10, %r9;
	st.shared.f32 	[%r5], %f8;
	bar.sync 	0;
	setp.lt.u32 	%p2, %r13, 2;
	@%p2 bra 	$L__BB0_6;
$L__BB0_3:
	shr.u32 	%r7, %r13, 1;
	setp.ge.u32 	%p3, %r1, %r7;
	@%p3 bra 	$L__BB0_5;
	ld.shared.f32 	%f4, [%r5];
	shl.b32 	%r11, %r7, 2;
	add.s32 	%r12, %r5, %r11;
	ld.shared.f32 	%f5, [%r12];
	max.f32 	%f6, %f4, %f5;
	st.shared.f32 	[%r5], %f6;
$L__BB0_5:
	bar.sync 	0;
	setp.gt.u32 	%p4, %r13, 3;
	mov.u32 	%r13, %r7;
	@%p4 bra 	$L__BB0_3;
$L__BB0_6:
	setp.ne.s32 	%p5, %r1, 0;
	@%p5 bra 	$L__BB0_8;
	ld.shared.f32 	%f7, [shared_data];
	cvta.to.global.u64 	%rd6, %rd2;
	mul.wide.u32 	%rd7, %r2, 4;
	add.s64 	%rd8, %rd6, %rd7;
	st.global.f32 	[%rd8], %f7;
$L__BB0_8:
	ret;

}
	// .globl	_Z14finalMaxKernelPKfPfi
.visible .entry _Z14finalMaxKernelPKfPfi(
	.param .u64 .ptr .align 1 _Z14finalMaxKernelPKfPfi_param_0,
	.param .u64 .ptr .align 1 _Z14finalMaxKernelPKfPfi_param_1,
	.param .u32 _Z14finalMaxKernelPKfPfi_param_2
)
{
	.reg .pred 	%p<6>;
	.reg .b32 	%r<14>;
	.reg .b32 	%f<9>;
	.reg .b64 	%rd<7>;

	ld.param.u64 	%rd1, [_Z14finalMaxKernelPKfPfi_param_0];
	ld.param.u64 	%rd2, [_Z14finalMaxKernelPKfPfi_param_1];
	ld.param.u32 	%r7, [_Z14finalMaxKernelPKfPfi_param_2];
	mov.u32 	%r1, %tid.x;
	mov.u32 	%r8, %ctaid.x;
	mov.u32 	%r13, %ntid.x;
	mad.lo.s32 	%r3, %r13, %r8, %r1;
	setp.ge.s32 	%p1, %r3, %r7;
	mov.f32 	%f8, 0fFF7FFFFF;
	@%p1 bra 	$L__BB1_2;
	cvta.to.global.u64 	%rd3, %rd1;
	mul.wide.u32 	%rd4, %r3, 4;
	add.s64 	%rd5, %rd3, %rd4;
	ld.global.f32 	%f8, [%rd5];
$L__BB1_2:
	shl.b32 	%r9, %r1, 2;
	mov.u32 	%r10, shared_data;
	add.s32 	%r4, %r10, %r9;
	st.shared.f32 	[%r4], %f8;
	bar.sync 	0;
	setp.lt.u32 	%p2, %r13, 2;
	@%p2 bra 	$L__BB1_6;
$L__BB1_3:
	shr.u32 	%r6, %r13, 1;
	setp.ge.u32 	%p3, %r1, %r6;
	@%p3 bra 	$L__BB1_5;
	ld.shared.f32 	%f4, [%r4];
	shl.b32 	%r11, %r6, 2;
	add.s32 	%r12, %r4, %r11;
	ld.shared.f32 	%f5, [%r12];
	max.f32 	%f6, %f4, %f5;
	st.shared.f32 	[%r4], %f6;
$L__BB1_5:
	bar.sync 	0;
	setp.gt.u32 	%p4, %r13, 3;
	mov.u32 	%r13, %r6;
	@%p4 bra 	$L__BB1_3;
$L__BB1_6:
	setp.ne.s32 	%p5, %r1, 0;
	@%p5 bra 	$L__BB1_8;
	ld.shared.f32 	%f7, [shared_data];
	cvta.to.global.u64 	%rd6, %rd2;
	st.global.f32 	[%rd6], %f7;
$L__BB1_8:
	ret;

}
	// .globl	_Z22expAndPartialSumKernelPKfPfS1_i
.visible .entry _Z22expAndPartialSumKernelPKfPfS1_i(
	.param .u64 .ptr .align 1 _Z22expAndPartialSumKernelPKfPfS1_i_param_0,
	.param .u64 .ptr .align 1 _Z22expAndPartialSumKernelPKfPfS1_i_param_1,
	.param .u64 .ptr .align 1 _Z22expAndPartialSumKernelPKfPfS1_i_param_2,
	.param .u32 _Z22expAndPartialSumKernelPKfPfS1_i_param_3
)
{
	.reg .pred 	%p<7>;
	.reg .b32 	%r<17>;
	.reg .b32 	%f<21>;
	.reg .b64 	%rd<11>;
	// demoted variable
	.shared .align 4 .f32 _ZZ22expAndPartialSumKernelPKfPfS1_iE16block_global_max;
	ld.param.u64 	%rd1, [_Z22expAndPartialSumKernelPKfPfS1_i_param_0];
	ld.param.u64 	%rd2, [_Z22expAndPartialSumKernelPKfPfS1_i_param_1];
	ld.param.u64 	%rd3, [_Z22expAndPartialSumKernelPKfPfS1_i_param_2];
	ld.param.u32 	%r8, [_Z22expAndPartialSumKernelPKfPfS1_i_param_3];
	mov.u32 	%r1, %tid.x;
	mov.u32 	%r2, %ctaid.x;
	mov.u32 	%r16, %ntid.x;
	mad.lo.s32 	%r4, %r16, %r2, %r1;
	setp.ne.s32 	%p1, %r1, 0;
	@%p1 bra 	$L__BB2_2;
	cvta.to.global.u64 	%rd4, %rd2;
	ld.global.f32 	%f1, [%rd4];
	st.shared.f32 	[_ZZ22expAndPartialSumKernelPKfPfS1_iE16block_global_max], %f1;
$L__BB2_2:
	bar.sync 	0;
	setp.ge.s32 	%p2, %r4, %r8;
	shl.b32 	%r9, %r1, 2;
	mov.u32 	%r10, shared_data;
	add.s32 	%r5, %r10, %r9;
	@%p2 bra 	$L__BB2_4;
	cvta.to.global.u64 	%rd5, %rd1;
	mul.wide.u32 	%rd6, %r4, 4;
	add.s64 	%rd7, %rd5, %rd6;
	ld.global.f32 	%f2, [%rd7];
	ld.shared.f32 	%f3, [_ZZ22expAndPartialSumKernelPKfPfS1_iE16block_global_max];
	sub.f32 	%f4, %f2, %f3;
	fma.rn.f32 	%f5, %f4, 0f3BBB989D, 0f3F000000;
	cvt.sat.f32.f32 	%f6, %f5;
	mov.f32 	%f7, 0f4B400001;
	mov.f32 	%f8, 0f437C0000;
	fma.rm.f32 	%f9, %f6, %f8, %f7;
	add.f32 	%f10, %f9, 0fCB40007F;
	neg.f32 	%f11, %f10;
	fma.rn.f32 	%f12, %f4, 0f3FB8AA3B, %f11;
	fma.rn.f32 	%f13, %f4, 0f32A57060, %f12;
	mov.b32 	%r12, %f9;
	shl.b32 	%r13, %r12, 23;
	mov.b32 	%f14, %r13;
	ex2.approx.ftz.f32 	%f15, %f13;
	mul.f32 	%f16, %f15, %f14;
	st.shared.f32 	[%r5], %f16;
	bra.uni 	$L__BB2_5;
$L__BB2_4:
	mov.b32 	%r11, 0;
	st.shared.u32 	[%r5], %r11;
$L__BB2_5:
	bar.sync 	0;
	setp.lt.u32 	%p3, %r16, 2;
	@%p3 bra 	$L__BB2_9;
$L__BB2_6:
	shr.u32 	%r7, %r16, 1;
	setp.ge.u32 	%p4, %r1, %r7;
	@%p4 bra 	$L__BB2_8;
	ld.shared.f32 	%f17, [%r5];
	shl.b32 	%r14, %r7, 2;
	add.s32 	%r15, %r5, %r14;
	ld.shared.f32 	%f18, [%r15];
	add.f32 	%f19, %f17, %f18;
	st.shared.f32 	[%r5], %f19;
$L__BB2_8:
	bar.sync 	0;
	setp.gt.u32 	%p5, %r16, 3;
	mov.u32 	%r16, %r7;
	@%p5 bra 	$L__BB2_6;
$L__BB2_9:
	setp.ne.s32 	%p6, %r1, 0;
	@%p6 bra 	$L__BB2_11;
	ld.shared.f32 	%f20, [shared_data];
	cvta.to.global.u64 	%rd8, %rd3;
	mul.wide.u32 	%rd9, %r2, 4;
	add.s64 	%rd10, %rd8, %rd9;
	st.global.f32 	[%rd10], %f20;
$L__BB2_11:
	ret;

}
	// .globl	_Z16partialSumKernelPKfPfi
.visible .entry _Z16partialSumKernelPKfPfi(
	.param .u64 .ptr .align 1 _Z16partialSumKernelPKfPfi_param_0,
	.param .u64 .ptr .align 1 _Z16partialSumKernelPKfPfi_param_1,
	.param .u32 _Z16partialSumKernelPKfPfi_param_2
)
{
	.reg .pred 	%p<6>;
	.reg .b32 	%r<15>;
	.reg .b32 	%f<6>;
	.reg .b64 	%rd<9>;

	ld.param.u64 	%rd1, [_Z16partialSumKernelPKfPfi_param_0];
	ld.param.u64 	%rd2, [_Z16partialSumKernelPKfPfi_param_1];
	ld.param.u32 	%r8, [_Z16partialSumKernelPKfPfi_param_2];
	mov.u32 	%r1, %tid.x;
	mov.u32 	%r2, %ctaid.x;
	mov.u32 	%r14, %ntid.x;
	mad.lo.s32 	%r4, %r14, %r2, %r1;
	setp.ge.s32 	%p1, %r4, %r8;
	shl.b32 	%r9, %r1, 2;
	mov.u32 	%r10, shared_data;
	add.s32 	%r5, %r10, %r9;
	@%p1 bra 	$L__BB3_2;
	cvta.to.global.u64 	%rd3, %rd1;
	mul.wide.u32 	%rd4, %r4, 4;
	add.s64 	%rd5, %rd3, %rd4;
	ld.global.f32 	%f1, [%rd5];
	st.shared.f32 	[%r5], %f1;
	bra.uni 	$L__BB3_3;
$L__BB3_2:
	mov.b32 	%r11, 0;
	st.shared.u32 	[%r5], %r11;
$L__BB3_3:
	bar.sync 	0;
	setp.lt.u32 	%p2, %r14, 2;
	@%p2 bra 	$L__BB3_7;
$L__BB3_4:
	shr.u32 	%r7, %r14, 1;
	setp.ge.u32 	%p3, %r1, %r7;
	@%p3 bra 	$L__BB3_6;
	ld.shared.f32 	%f2, [%r5];
	shl.b32 	%r12, %r7, 2;
	add.s32 	%r13, %r5, %r12;
	ld.shared.f32 	%f3, [%r13];
	add.f32 	%f4, %f2, %f3;
	st.shared.f32 	[%r5], %f4;
$L__BB3_6:
	bar.sync 	0;
	setp.gt.u32 	%p4, %r14, 3;
	mov.u32 	%r14, %r7;
	@%p4 bra 	$L__BB3_4;
$L__BB3_7:
	setp.ne.s32 	%p5, %r1, 0;
	@%p5 bra 	$L__BB3_9;
	ld.shared.f32 	%f5, [shared_data];
	cvta.to.global.u64 	%rd6, %rd2;
	mul.wide.u32 	%rd7, %r2, 4;
	add.s64 	%rd8, %rd6, %rd7;
	st.global.f32 	[%rd8], %f5;
$L__BB3_9:
	ret;

}
	// .globl	_Z14finalSumKernelPKfPfi
.visible .entry _Z14finalSumKernelPKfPfi(
	.param .u64 .ptr .align 1 _Z14finalSumKernelPKfPfi_param_0,
	.param .u64 .ptr .align 1 _Z14finalSumKernelPKfPfi_param_1,
	.param .u32 _Z14finalSumKernelPKfPfi_param_2
)
{
	.reg .pred 	%p<6>;
	.reg .b32 	%r<15>;
	.reg .b32 	%f<6>;
	.reg .b64 	%rd<7>;

	ld.param.u64 	%rd1, [_Z14finalSumKernelPKfPfi_param_0];
	ld.param.u64 	%rd2, [_Z14finalSumKernelPKfPfi_param_1];
	ld.param.u32 	%r7, [_Z14finalSumKernelPKfPfi_param_2];
	mov.u32 	%r1, %tid.x;
	mov.u32 	%r8, %ctaid.x;
	mov.u32 	%r14, %ntid.x;
	mad.lo.s32 	%r3, %r14, %r8, %r1;
	setp.ge.s32 	%p1, %r3, %r7;
	shl.b32 	%r9, %r1, 2;
	mov.u32 	%r10, shared_data;
	add.s32 	%r4, %r10, %r9;
	@%p1 bra 	$L__BB4_2;
	cvta.to.global.u64 	%rd3, %rd1;
	mul.wide.u32 	%rd4, %r3, 4;
	add.s64 	%rd5, %rd3, %rd4;
	ld.global.f32 	%f1, [%rd5];
	st.shared.f32 	[%r4], %f1;
	bra.uni 	$L__BB4_3;
$L__BB4_2:
	mov.b32 	%r11, 0;
	st.shared.u32 	[%r4], %r11;
$L__BB4_3:
	bar.sync 	0;
	setp.lt.u32 	%p2, %r14, 2;
	@%p2 bra 	$L__BB4_7;
$L__BB4_4:
	shr.u32 	%r6, %r14, 1;
	setp.ge.u32 	%p3, %r1, %r6;
	@%p3 bra 	$L__BB4_6;
	ld.shared.f32 	%f2, [%r4];
	shl.b32 	%r12, %r6, 2;
	add.s32 	%r13, %r4, %r12;
	ld.shared.f32 	%f3, [%r13];
	add.f32 	%f4, %f2, %f3;
	st.shared.f32 	[%r4], %f4;
$L__BB4_6:
	bar.sync 	0;
	setp.gt.u32 	%p4, %r14, 3;
	mov.u32 	%r14, %r6;
	@%p4 bra 	$L__BB4_4;
$L__BB4_7:
	setp.ne.s32 	%p5, %r1, 0;
	@%p5 bra 	$L__BB4_9;
	ld.shared.f32 	%f5, [shared_data];
	cvta.to.global.u64 	%rd6, %rd2;
	st.global.f32 	[%rd6], %f5;
$L__BB4_9:
	ret;

}
	// .globl	_Z12divideKernelPKfS0_S0_Pfi
.visible .entry _Z12divideKernelPKfS0_S0_Pfi(
	.param .u64 .ptr .align 1 _Z12divideKernelPKfS0_S0_Pfi_param_0,
	.param .u64 .ptr .align 1 _Z12divideKernelPKfS0_S0_Pfi_param_1,
	.param .u64 .ptr .align 1 _Z12divideKernelPKfS0_S0_Pfi_param_2,
	.param .u64 .ptr .align 1 _Z12divideKernelPKfS0_S0_Pfi_param_3,
	.param .u32 _Z12divideKernelPKfS0_S0_Pfi_param_4
)
{
	.reg .pred 	%p<2>;
	.reg .b32 	%r<8>;
	.reg .b32 	%f<18>;
	.reg .b64 	%rd<12>;

	ld.param.u64 	%rd1, [_Z12divideKernelPKfS0_S0_Pfi_param_0];
	ld.param.u64 	%rd2, [_Z12divideKernelPKfS0_S0_Pfi_param_1];
	ld.param.u64 	%rd3, [_Z12divideKernelPKfS0_S0_Pfi_param_2];
	ld.param.u64 	%rd4, [_Z12divideKernelPKfS0_S0_Pfi_param_3];
	ld.param.u32 	%r2, [_Z12divideKernelPKfS0_S0_Pfi_param_4];
	mov.u32 	%r3, %tid.x;
	mov.u32 	%r4, %ctaid.x;
	mov.u32 	%r5, %ntid.x;
	mad.lo.s32 	%r1, %r5, %r4, %r3;
	setp.ge.s32 	%p1, %r1, %r2;
	@%p1 bra 	$L__BB5_2;
	cvta.to.global.u64 	%rd5, %rd2;
	cvta.to.global.u64 	%rd6, %rd3;
	cvta.to.global.u64 	%rd7, %rd1;
	cvta.to.global.u64 	%rd8, %rd4;
	ld.global.f32 	%f1, [%rd5];
	ld.global.f32 	%f2, [%rd6];
	mul.wide.u32 	%rd9, %r1, 4;
	add.s64 	%rd10, %rd7, %rd9;
	ld.global.f32 	%f3, [%rd10];
	sub.f32 	%f4, %f3, %f1;
	fma.rn.f32 	%f5, %f4, 0f3BBB989D, 0f3F000000;
	cvt.sat.f32.f32 	%f6, %f5;
	mov.f32 	%f7, 0f4B400001;
	mov.f32 	%f8, 0f437C0000;
	fma.rm.f32 	%f9, %f6, %f8, %f7;
	add.f32 	%f10, %f9, 0fCB40007F;
	neg.f32 	%f11, %f10;
	fma.rn.f32 	%f12, %f4, 0f3FB8AA3B, %f11;
	fma.rn.f32 	%f13, %f4, 0f32A57060, %f12;
	mov.b32 	%r6, %f9;
	shl.b32 	%r7, %r6, 23;
	mov.b32 	%f14, %r7;
	ex2.approx.ftz.f32 	%f15, %f13;
	mul.f32 	%f16, %f15, %f14;
	div.rn.f32 	%f17, %f16, %f2;
	add.s64 	%rd11, %rd8, %rd9;
	st.global.f32 	[%rd11], %f17;
$L__BB5_2:
	ret;

}


// ===== COMPILED SASS (sm_100) =====

	.target	sm_100

	.elftype	@"ET_EXEC"


//--------------------- .note.nv.tkinfo           --------------------------
	.section	.note.nv.tkinfo,"",@"SHT_NOTE"
	.sectionflags	@"SHF_NOTE_NV_TKINFO"
	.tkinfo
        /*0018*/ 	.word	0x00000002
        /*0030*/ 	.string	""
        /*0030*/ 	.string	"ptxas"
        /*0030*/ 	.string	"Cuda compilation tools, release 13.0, V13.0.88"
        /*0030*/ 	.string	"Build cuda_13.0.r13.0/compiler.36424714_0"
        /*0030*/ 	.string	"-arch sm_100 -m 64 "



//--------------------- .note.nv.cuinfo           --------------------------
	.section	.note.nv.cuinfo,"",@"SHT_NOTE"
	.sectionflags	@"SHF_NOTE_NV_CUINFO"
        /*0018*/ 	.short	0x0002
        /*001a*/ 	.short	0x0064
        /*001c*/ 	.short	0x0082
	.zero		2


//--------------------- .nv.info                  --------------------------
	.section	.nv.info,"",@"SHT_CUDA_INFO"
	.align	4


	//----- nvinfo : EIATTR_REGCOUNT
	.align		4
        /*0000*/ 	.byte	0x04, 0x2f
        /*0002*/ 	.short	(.L_1 - .L_0)
	.align		4
.L_0:
        /*0004*/ 	.word	index@(_Z16partialMaxKernelPKfPfi)
        /*0008*/ 	.word	0x0000000a


	//----- nvinfo : EIATTR_FRAME_SIZE
	.align		4
.L_1:
        /*000c*/ 	.byte	0x04, 0x11
        /*000e*/ 	.short	(.L_3 - .L_2)
	.align		4
.L_2:
        /*0010*/ 	.word	index@(_Z16partialMaxKernelPKfPfi)
        /*0014*/ 	.word	0x00000000


	//----- nvinfo : EIATTR_REGCOUNT
	.align		4
.L_3:
        /*0018*/ 	.byte	0x04, 0x2f
        /*001a*/ 	.short	(.L_5 - .L_4)
	.align		4
.L_4:
        /*001c*/ 	.word	index@(_Z14finalMaxKernelPKfPfi)
        /*0020*/ 	.word	0x0000000a


	//----- nvinfo : EIATTR_FRAME_SIZE
	.align		4
.L_5:
        /*0024*/ 	.byte	0x04, 0x11
        /*0026*/ 	.short	(.L_7 - .L_6)
	.align		4
.L_6:
        /*0028*/ 	.word	index@(_Z14finalMaxKernelPKfPfi)
        /*002c*/ 	.word	0x00000000


	//----- nvinfo : EIATTR_REGCOUNT
	.align		4
.L_7:
        /*0030*/ 	.byte	0x04, 0x2f
        /*0032*/ 	.short	(.L_9 - .L_8)
	.align		4
.L_8:
        /*0034*/ 	.word	index@(_Z22expAndPartialSumKernelPKfPfS1_i)
        /*0038*/ 	.word	0x00000010


	//----- nvinfo : EIATTR_FRAME_SIZE
	.align		4
.L_9:
        /*003c*/ 	.byte	0x04, 0x11
        /*003e*/ 	.short	(.L_11 - .L_10)
	.align		4
.L_10:
        /*0040*/ 	.word	index@(_Z22expAndPartialSumKernelPKfPfS1_i)
        /*0044*/ 	.word	0x00000000


	//----- nvinfo : EIATTR_REGCOUNT
	.align		4
.L_11:
        /*0048*/ 	.byte	0x04, 0x2f
        /*004a*/ 	.short	(.L_13 - .L_12)
	.align		4
.L_12:
        /*004c*/ 	.word	index@(_Z16partialSumKernelPKfPfi)
        /*0050*/ 	.word	0x0000000c


	//----- nvinfo : EIATTR_FRAME_SIZE
	.align		4
.L_13:
        /*0054*/ 	.byte	0x04, 0x11
        /*0056*/ 	.short	(.L_15 - .L_14)
	.align		4
.L_14:
        /*0058*/ 	.word	index@(_Z16partialSumKernelPKfPfi)
        /*005c*/ 	.word	0x00000000


	//----- nvinfo : EIATTR_REGCOUNT
	.align		4
.L_15:
        /*0060*/ 	.byte	0x04, 0x2f
        /*0062*/ 	.short	(.L_17 - .L_16)
	.align		4
.L_16:
        /*0064*/ 	.word	index@(_Z14finalSumKernelPKfPfi)
        /*0068*/ 	.word	0x0000000a


	//----- nvinfo : EIATTR_FRAME_SIZE
	.align		4
.L_17:
        /*006c*/ 	.byte	0x04, 0x11
        /*006e*/ 	.short	(.L_19 - .L_18)
	.align		4
.L_18:
        /*0070*/ 	.word	index@(_Z14finalSumKernelPKfPfi)
        /*0074*/ 	.word	0x00000000


	//----- nvinfo : EIATTR_REGCOUNT
	.align		4
.L_19:
        /*0078*/ 	.byte	0x04, 0x2f
        /*007a*/ 	.short	(.L_21 - .L_20)
	.align		4
.L_20:
        /*007c*/ 	.word	index@(_Z12divideKernelPKfS0_S0_Pfi)
        /*0080*/ 	.word	0x00000010


	//----- nvinfo : EIATTR_FRAME_SIZE
	.align		4
.L_21:
        /*0084*/ 	.byte	0x04, 0x11
        /*0086*/ 	.short	(.L_23 - .L_22)
	.align		4
.L_22:
        /*0088*/ 	.word	index@($__internal_0_$__cuda_sm3x_div_rn_noftz_f32_slowpath)
        /*008c*/ 	.word	0x00000000


	//----- nvinfo : EIATTR_FRAME_SIZE
	.align		4
.L_23:
        /*0090*/ 	.byte	0x04, 0x11
        /*0092*/ 	.short	(.L_25 - .L_24)
	.align		4
.L_24:
        /*0094*/ 	.word	index@(_Z12divideKernelPKfS0_S0_Pfi)
        /*0098*/ 	.word	0x00000000


	//----- nvinfo : EIATTR_MIN_STACK_SIZE
	.align		4
.L_25:
        /*009c*/ 	.byte	0x04, 0x12
        /*009e*/ 	.short	(.L_27 - .L_26)
	.align		4
.L_26:
        /*00a0*/ 	.word	index@(_Z12divideKernelPKfS0_S0_Pfi)
        /*00a4*/ 	.word	0x00000000


	//----- nvinfo : EIATTR_MIN_STACK_SIZE
	.align		4
.L_27:
        /*00a8*/ 	.byte	0x04, 0x12
        /*00aa*/ 	.short	(.L_29 - .L_28)
	.align		4
.L_28:
        /*00ac*/ 	.word	index@(_Z14finalSumKernelPKfPfi)
        /*00b0*/ 	.word	0x00000000


	//----- nvinfo : EIATTR_MIN_STACK_SIZE
	.align		4
.L_29:
        /*00b4*/ 	.byte	0x04, 0x12
        /*00b6*/ 	.short	(.L_31 - .L_30)
	.align		4
.L_30:
        /*00b8*/ 	.word	index@(_Z16partialSumKernelPKfPfi)
        /*00bc*/ 	.word	0x00000000


	//----- nvinfo : EIATTR_MIN_STACK_SIZE
	.align		4
.L_31:
        /*00c0*/ 	.byte	0x04, 0x12
        /*00c2*/ 	.short	(.L_33 - .L_32)
	.align		4
.L_32:
        /*00c4*/ 	.word	index@(_Z22expAndPartialSumKernelPKfPfS1_i)
        /*00c8*/ 	.word	0x00000000


	//----- nvinfo : EIATTR_MIN_STACK_SIZE
	.align		4
.L_33:
        /*00cc*/ 	.byte	0x04, 0x12
        /*00ce*/ 	.short	(.L_35 - .L_34)
	.align		4
.L_34:
        /*00d0*/ 	.word	index@(_Z14finalMaxKernelPKfPfi)
        /*00d4*/ 	.word	0x00000000


	//----- nvinfo : EIATTR_MIN_STACK_SIZE
	.align		4
.L_35:
        /*00d8*/ 	.byte	0x04, 0x12
        /*00da*/ 	.short	(.L_37 - .L_36)
	.align		4
.L_36:
        /*00dc*/ 	.word	index@(_Z16partialMaxKernelPKfPfi)
        /*00e0*/ 	.word	0x00000000
.L_37:


//--------------------- .nv.compat                --------------------------
	.section	.nv.compat,"",@"SHT_CUDA_COMPAT_INFO"
	.align	4
        /*0000*/ 	.byte	0x02, 0x09, 0x00, 0x00, 0x02, 0x02, 0x01, 0x00, 0x02, 0x05, 0x05, 0x00, 0x03, 0x07, 0x01, 0x01
        /*0010*/ 	.byte	0x02, 0x03, 0x00, 0x00, 0x02, 0x06, 0x01, 0x00, 0x04, 0x0b, 0x08, 0x00, 0x01, 0x00, 0x00, 0x00
        /*0020*/ 	.byte	0x00, 0x00, 0x00, 0x00


//--------------------- .nv.info._Z12divideKernelPKfS0_S0_Pfi --------------------------
	.section	.nv.info._Z12divideKernelPKfS0_S0_Pfi,"",@"SHT_CUDA_INFO"
	.sectionflags	@""
	.align	4


	//----- nvinfo : EIATTR_CUDA_API_VERSION
	.align		4
        /*0000*/ 	.byte	0x04, 0x37
        /*0002*/ 	.short	(.L_39 - .L_38)
.L_38:
        /*0004*/ 	.word	0x00000082


	//----- nvinfo : EIATTR_KPARAM_INFO
	.align		4
.L_39:
        /*0008*/ 	.byte	0x04, 0x17
        /*000a*/ 	.short	(.L_41 - .L_40)
.L_40:
        /*000c*/ 	.word	0x00000000
        /*0010*/ 	.short	0x0004
        /*0012*/ 	.short	0x0020
        /*0014*/ 	.byte	0x00, 0xf0, 0x11, 0x00


	//----- nvinfo : EIATTR_KPARAM_INFO
	.align		4
.L_41:
        /*0018*/ 	.byte	0x04, 0x17
        /*001a*/ 	.short	(.L_43 - .L_42)
.L_42:
        /*001c*/ 	.word	0x00000000
        /*0020*/ 	.short	0x0003
        /*0022*/ 	.short	0x0018
        /*0024*/ 	.byte	0x00, 0xf5, 0x21, 0x00


	//----- nvinfo : EIATTR_KPARAM_INFO
	.align		4
.L_43:
        /*0028*/ 	.byte	0x04, 0x17
        /*002a*/ 	.short	(.L_45 - .L_44)
.L_44:
        /*002c*/ 	.word	0x00000000
        /*0030*/ 	.short	0x0002
        /*0032*/ 	.short	0x0010
        /*0034*/ 	.byte	0x00, 0xf5, 0x21, 0x00


	//----- nvinfo : EIATTR_KPARAM_INFO
	.align		4
.L_45:
        /*0038*/ 	.byte	0x04, 0x17
        /*003a*/ 	.short	(.L_47 - .L_46)
.L_46:
        /*003c*/ 	.word	0x00000000
        /*0040*/ 	.short	0x0001
        /*0042*/ 	.short	0x0008
        /*0044*/ 	.byte	0x00, 0xf5, 0x21, 0x00


	//----- nvinfo : EIATTR_KPARAM_INFO
	.align		4
.L_47:
        /*0048*/ 	.byte	0x04, 0x17
        /*004a*/ 	.short	(.L_49 - .L_48)
.L_48:
        /*004c*/ 	.word	0x00000000
        /*0050*/ 	.short	0x0000
        /*0052*/ 	.short	0x0000
        /*0054*/ 	.byte	0x00, 0xf5, 0x21, 0x00


	//----- nvinfo : EIATTR_SPARSE_MMA_MASK
	.align		4
.L_49:
        /*0058*/ 	.byte	0x03, 0x50
        /*005a*/ 	.short	0x0000


	//----- nvinfo : EIATTR_MAXREG_COUNT
	.align		4
        /*005c*/ 	.byte	0x03, 0x1b
        /*005e*/ 	.short	0x00ff


	//----- nvinfo : EIATTR_MERCURY_ISA_VERSION
	.align		4
        /*0060*/ 	.byte	0x03, 0x5f
        /*0062*/ 	.short	0x0101


	//----- nvinfo : EIATTR_VRC_CTA_INIT_COUNT
	.align		4
        /*0064*/ 	.byte	0x02, 0x4a
	.zero		1
	.zero		1


	//----- nvinfo : EIATTR_EXIT_INSTR_OFFSETS
	.align		4
        /*0068*/ 	.byte	0x04, 0x1c
        /*006a*/ 	.short	(.L_51 - .L_50)


	//   ....[0]....
.L_50:
        /*006c*/ 	.word	0x00000070


	//   ....[1]....
        /*0070*/ 	.word	0x000002b0


	//----- nvinfo : EIATTR_CRS_STACK_SIZE
	.align		4
.L_51:
        /*0074*/ 	.byte	0x04, 0x1e
        /*0076*/ 	.short	(.L_53 - .L_52)
.L_52:
        /*0078*/ 	.word	0x00000000


	//----- nvinfo : EIATTR_CBANK_PARAM_SIZE
	.align		4
.L_53:
        /*007c*/ 	.byte	0x03, 0x19
        /*007e*/ 	.short	0x0024


	//----- nvinfo : EIATTR_PARAM_CBANK
	.align		4
        /*0080*/ 	.byte	0x04, 0x0a
        /*0082*/ 	.short	(.L_55 - .L_54)
	.align		4
.L_54:
        /*0084*/ 	.word	index@(.nv.constant0._Z12divideKernelPKfS0_S0_Pfi)
        /*0088*/ 	.short	0x0380
        /*008a*/ 	.short	0x0024


	//----- nvinfo : EIATTR_SW_WAR
	.align		4
.L_55:
        /*008c*/ 	.byte	0x04, 0x36
        /*008e*/ 	.short	(.L_57 - .L_56)
.L_56:
        /*0090*/ 	.word	0x00000008
.L_57:


//--------------------- .nv.info._Z14finalSumKernelPKfPfi --------------------------
	.section	.nv.info._Z14finalSumKernelPKfPfi,"",@"SHT_CUDA_INFO"
	.sectionflags	@""
	.align	4


	//----- nvinfo : EIATTR_CUDA_API_VERSION
	.align		4
        /*0000*/ 	.byte	0x04, 0x37
        /*0002*/ 	.short	(.L_59 - .L_58)
.L_58:
        /*0004*/ 	.word	0x00000082


	//----- nvinfo : EIATTR_KPARAM_INFO
	.align		4
.L_59:
        /*0008*/ 	.byte	0x04, 0x17
        /*000a*/ 	.short	(.L_61 - .L_60)
.L_60:
        /*000c*/ 	.word	0x00000000
        /*0010*/ 	.short	0x0002
        /*0012*/ 	.short	0x0010
        /*0014*/ 	.byte	0x00, 0xf0, 0x11, 0x00


	//----- nvinfo : EIATTR_KPARAM_INFO
	.align		4
.L_61:
        /*0018*/ 	.byte	0x04, 0x17
        /*001a*/ 	.short	(.L_63 - .L_62)
.L_62:
        /*001c*/ 	.word	0x00000000
        /*0020*/ 	.short	0x0001
        /*0022*/ 	.short	0x0008
        /*0024*/ 	.byte	0x00, 0xf5, 0x21, 0x00


	//----- nvinfo : EIATTR_KPARAM_INFO
	.align		4
.L_63:
        /*0028*/ 	.byte	0x04, 0x17
        /*002a*/ 	.short	(.L_65 - .L_64)
.L_64:
        /*002c*/ 	.word	0x00000000
        /*0030*/ 	.short	0x0000
        /*0032*/ 	.short	0x0000
        /*0034*/ 	.byte	0x00, 0xf5, 0x21, 0x00


	//----- nvinfo : EIATTR_SPARSE_MMA_MASK
	.align		4
.L_65:
        /*0038*/ 	.byte	0x03, 0x50
        /*003a*/ 	.short	0x0000


	//----- nvinfo : EIATTR_MAXREG_COUNT
	.align		4
        /*003c*/ 	.byte	0x03, 0x1b
        /*003e*/ 	.short	0x00ff


	//----- nvinfo : EIATTR_NUM_BARRIERS
	.align		4
        /*0040*/ 	.byte	0x02, 0x4c
        /*0042*/ 	.byte	0x01
	.zero		1


	//----- nvinfo : EIATTR_MERCURY_ISA_VERSION
	.align		4
        /*0044*/ 	.byte	0x03, 0x5f
        /*0046*/ 	.short	0x0101


	//----- nvinfo : EIATTR_VRC_CTA_INIT_COUNT
	.align		4
        /*0048*/ 	.byte	0x02, 0x4a
	.zero		1
	.zero		1


	//----- nvinfo : EIATTR_EXIT_INSTR_OFFSETS
	.align		4
        /*004c*/ 	.byte	0x04, 0x1c
        /*004e*/ 	.short	(.L_67 - .L_66)


	//   ....[0]....
.L_66:
        /*0050*/ 	.word	0x00000200


	//   ....[1]....
        /*0054*/ 	.word	0x00000270


	//----- nvinfo : EIATTR_CBANK_PARAM_SIZE
	.align		4
.L_67:
        /*0058*/ 	.byte	0x03, 0x19
        /*005a*/ 	.short	0x0014


	//----- nvinfo : EIATTR_PARAM_CBANK
	.align		4
        /*005c*/ 	.byte	0x04, 0x0a
        /*005e*/ 	.short	(.L_69 - .L_68)
	.align		4
.L_68:
        /*0060*/ 	.word	index@(.nv.constant0._Z14finalSumKernelPKfPfi)
        /*0064*/ 	.short	0x0380
        /*0066*/ 	.short	0x0014


	//----- nvinfo : EIATTR_SW_WAR
	.align		4
.L_69:
        /*0068*/ 	.byte	0x04, 0x36
        /*006a*/ 	.short	(.L_71 - .L_70)
.L_70:
        /*006c*/ 	.word	0x00000008
.L_71:


//--------------------- .nv.info._Z16partialSumKernelPKfPfi --------------------------
	.section	.nv.info._Z16partialSumKernelPKfPfi,"",@"SHT_CUDA_INFO"
	.sectionflags	@""
	.align	4


	//----- nvinfo : EIATTR_CUDA_API_VERSION
	.align		4
        /*0000*/ 	.byte	0x04, 0x37
        /*0002*/ 	.short	(.L_73 - .L_72)
.L_72:
        /*0004*/ 	.word	0x00000082


	//----- nvinfo : EIATTR_KPARAM_INFO
	.align		4
.L_73:
        /*0008*/ 	.byte	0x04, 0x17
        /*000a*/ 	.short	(.L_75 - .L_74)
.L_74:
        /*000c*/ 	.word	0x00000000
        /*0010*/ 	.short	0x0002
        /*0012*/ 	.short	0x0010
        /*0014*/ 	.byte	0x00, 0xf0, 0x11, 0x00


	//----- nvinfo : EIATTR_KPARAM_INFO
	.align		4
.L_75:
        /*0018*/ 	.byte	0x04, 0x17
        /*001a*/ 	.short	(.L_77 - .L_76)
.L_76:
        /*001c*/ 	.word	0x00000000
        /*0020*/ 	.short	0x0001
        /*0022*/ 	.short	0x0008
        /*0024*/ 	.byte	0x00, 0xf5, 0x21, 0x00


	//----- nvinfo : EIATTR_KPARAM_INFO
	.align		4
.L_77:
        /*0028*/ 	.byte	0x04, 0x17
        /*002a*/ 	.short	(.L_79 - .L_78)
.L_78:
        /*002c*/ 	.word	0x00000000
        /*0030*/ 	.short	0x0000
        /*0032*/ 	.short	0x0000
        /*0034*/ 	.byte	0x00, 0xf5, 0x21, 0x00


	//----- nvinfo : EIATTR_SPARSE_MMA_MASK
	.align		4
.L_79:
        /*0038*/ 	.byte	0x03, 0x50
        /*003a*/ 	.short	0x0000


	//----- nvinfo : EIATTR_MAXREG_COUNT
	.align		4
        /*003c*/ 	.byte	0x03, 0x1b
        /*003e*/ 	.short	0x00ff


	//----- nvinfo : EIATTR_NUM_BARRIERS
	.align		4
        /*0040*/ 	.byte	0x02, 0x4c
        /*0042*/ 	.byte	0x01
	.zero		1


	//----- nvinfo : EIATTR_MERCURY_ISA_VERSION
	.align		4
        /*0044*/ 	.byte	0x03, 0x5f
        /*0046*/ 	.short	0x0101


	//----- nvinfo : EIATTR_VRC_CTA_INIT_COUNT
	.align		4
        /*0048*/ 	.byte	0x02, 0x4a
	.zero		1
	.zero		1


	//----- nvinfo : EIATTR_EXIT_INSTR_OFFSETS
	.align		4
        /*004c*/ 	.byte	0x04, 0x1c
        /*004e*/ 	.short	(.L_81 - .L_80)


	//   ....[0]....
.L_80:
        /*0050*/ 	.word	0x00000210


	//   ....[1]....
        /*0054*/ 	.word	0x00000290


	//----- nvinfo : EIATTR_CBANK_PARAM_SIZE
	.align		4
.L_81:
        /*0058*/ 	.byte	0x03, 0x19
        /*005a*/ 	.short	0x0014


	//----- nvinfo : EIATTR_PARAM_CBANK
	.align		4
        /*005c*/ 	.byte	0x04, 0x0a
        /*005e*/ 	.short	(.L_83 - .L_82)
	.align		4
.L_82:
        /*0060*/ 	.word	index@(.nv.constant0._Z16partialSumKernelPKfPfi)
        /*0064*/ 	.short	0x0380
        /*0066*/ 	.short	0x0014


	//----- nvinfo : EIATTR_SW_WAR
	.align		4
.L_83:
        /*0068*/ 	.byte	0x04, 0x36
        /*006a*/ 	.short	(.L_85 - .L_84)
.L_84:
        /*006c*/ 	.word	0x00000008
.L_85:


//--------------------- .nv.info._Z22expAndPartialSumKernelPKfPfS1_i --------------------------
	.section	.nv.info._Z22expAndPartialSumKernelPKfPfS1_i,"",@"SHT_CUDA_INFO"
	.sectionflags	@""
	.align	4


	//----- nvinfo : EIATTR_CUDA_API_VERSION
	.align		4
        /*0000*/ 	.byte	0x04, 0x37
        /*0002*/ 	.short	(.L_87 - .L_86)
.L_86:
        /*0004*/ 	.word	0x00000082


	//----- nvinfo : EIATTR_KPARAM_INFO
	.align		4
.L_87:
        /*0008*/ 	.byte	0x04, 0x17
        /*000a*/ 	.short	(.L_89 - .L_88)
.L_88:
        /*000c*/ 	.word	0x00000000
        /*0010*/ 	.short	0x0003
        /*0012*/ 	.short	0x0018
        /*0014*/ 	.byte	0x00, 0xf0, 0x11, 0x00


	//----- nvinfo : EIATTR_KPARAM_INFO
	.align		4
.L_89:
        /*0018*/ 	.byte	0x04, 0x17
        /*001a*/ 	.short	(.L_91 - .L_90)
.L_90:
        /*001c*/ 	.word	0x00000000
        /*0020*/ 	.short	0x0002
        /*0022*/ 	.short	0x0010
        /*0024*/ 	.byte	0x00, 0xf5, 0x21, 0x00


	//----- nvinfo : EIATTR_KPARAM_INFO
	.align		4
.L_91:
        /*0028*/ 	.byte	0x04, 0x17
        /*002a*/ 	.short	(.L_93 - .L_92)
.L_92:
        /*002c*/ 	.word	0x00000000
        /*0030*/ 	.short	0x0001
        /*0032*/ 	.short	0x0008
        /*0034*/ 	.byte	0x00, 0xf5, 0x21, 0x00


	//----- nvinfo : EIATTR_KPARAM_INFO
	.align		4
.L_93:
        /*0038*/ 	.byte	0x04, 0x17
        /*003a*/ 	.short	(.L_95 - .L_94)
.L_94:
        /*003c*/ 	.word	0x00000000
        /*0040*/ 	.short	0x0000
        /*0042*/ 	.short	0x0000
        /*0044*/ 	.byte	0x00, 0xf5, 0x21, 0x00


	//----- nvinfo : EIATTR_SPARSE_MMA_MASK
	.align		4
.L_95:
        /*0048*/ 	.byte	0x03, 0x50
        /*004a*/ 	.short	0x0000


	//----- nvinfo : EIATTR_MAXREG_COUNT
	.align		4
        /*004c*/ 	.byte	0x03, 0x1b
        /*004e*/ 	.short	0x00ff


	//----- nvinfo : EIATTR_NUM_BARRIERS
	.align		4
        /*0050*/ 	.byte	0x02, 0x4c
        /*0052*/ 	.byte	0x01
	.zero		1


	//----- nvinfo : EIATTR_MERCURY_ISA_VERSION
	.align		4
        /*0054*/ 	.byte	0x03, 0x5f
        /*0056*/ 	.short	0x0101


	//----- nvinfo : EIATTR_VRC_CTA_INIT_COUNT
	.align		4
        /*0058*/ 	.byte	0x02, 0x4a
	.zero		1
	.zero		1


	//----- nvinfo : EIATTR_EXIT_INSTR_OFFSETS
	.align		4
        /*005c*/ 	.byte	0x04, 0x1c
        /*005e*/ 	.short	(.L_97 - .L_96)


	//   ....[0]....
.L_96:
        /*0060*/ 	.word	0x00000350


	//   ....[1]....
        /*0064*/ 	.word	0x000003d0


	//----- nvinfo : EIATTR_CBANK_PARAM_SIZE
	.align		4
.L_97:
        /*0068*/ 	.byte	0x03, 0x19
        /*006a*/ 	.short	0x001c


	//----- nvinfo : EIATTR_PARAM_CBANK
	.align		4
        /*006c*/ 	.byte	0x04, 0x0a
        /*006e*/ 	.short	(.L_99 - .L_98)
	.align		4
.L_98:
        /*0070*/ 	.word	index@(.nv.constant0._Z22expAndPartialSumKernelPKfPfS1_i)
        /*0074*/ 	.short	0x0380
        /*0076*/ 	.short	0x001c


	//----- nvinfo : EIATTR_SW_WAR
	.align		4
.L_99:
        /*0078*/ 	.byte	0x04, 0x36
        /*007a*/ 	.short	(.L_101 - .L_100)
.L_100:
        /*007c*/ 	.word	0x00000008
.L_101:


//--------------------- .nv.info._Z14finalMaxKernelPKfPfi --------------------------
	.section	.nv.info._Z14finalMaxKernelPKfPfi,"",@"SHT_CUDA_INFO"
	.sectionflags	@""
	.align	4


	//----- nvinfo : EIATTR_CUDA_API_VERSION
	.align		4
        /*0000*/ 	.byte	0x04, 0x37
        /*0002*/ 	.short	(.L_103 - .L_102)
.L_102:
        /*0004*/ 	.word	0x00000082


	//----- nvinfo : EIATTR_KPARAM_INFO
	.align		4
.L_103:
        /*0008*/ 	.byte	0x04, 0x17
        /*000a*/ 	.short	(.L_105 - .L_104)
.L_104:
        /*000c*/ 	.word	0x00000000
        /*0010*/ 	.short	0x0002
        /*0012*/ 	.short	0x0010
        /*0014*/ 	.byte	0x00, 0xf0, 0x11, 0x00


	//----- nvinfo : EIATTR_KPARAM_INFO
	.align		4
.L_105:
        /*0018*/ 	.byte	0x04, 0x17
        /*001a*/ 	.short	(.L_107 - .L_106)
.L_106:
        /*001c*/ 	.word	0x00000000
        /*0020*/ 	.short	0x0001
        /*0022*/ 	.short	0x0008
        /*0024*/ 	.byte	0x00, 0xf5, 0x21, 0x00


	//----- nvinfo : EIATTR_KPARAM_INFO
	.align		4
.L_107:
        /*0028*/ 	.byte	0x04, 0x17
        /*002a*/ 	.short	(.L_109 - .L_108)
.L_108:
        /*002c*/ 	.word	0x00000000
        /*0030*/ 	.short	0x0000
        /*0032*/ 	.short	0x0000
        /*0034*/ 	.byte	0x00, 0xf5, 0x21, 0x00


	//----- nvinfo : EIATTR_SPARSE_MMA_MASK
	.align		4
.L_109:
        /*0038*/ 	.byte	0x03, 0x50
        /*003a*/ 	.short	0x0000


	//----- nvinfo : EIATTR_MAXREG_COUNT
	.align		4
        /*003c*/ 	.byte	0x03, 0x1b
        /*003e*/ 	.short	0x00ff


	//----- nvinfo : EIATTR_NUM_BARRIERS
	.align		4
        /*0040*/ 	.byte	0x02, 0x4c
        /*0042*/ 	.byte	0x01
	.zero		1


	//----- nvinfo : EIATTR_MERCURY_ISA_VERSION
	.align		4
        /*0044*/ 	.byte	0x03, 0x5f
        /*0046*/ 	.short	0x0101


	//----- nvinfo : EIATTR_VRC_CTA_INIT_COUNT
	.align		4
        /*0048*/ 	.byte	0x02, 0x4a
	.zero		1
	.zero		1


	//----- nvinfo : EIATTR_EXIT_INSTR_OFFSETS
	.align		4
        /*004c*/ 	.byte	0x04, 0x1c
        /*004e*/ 	.short	(.L_111 - .L_110)


	//   ....[0]....
.L_110:
        /*0050*/ 	.word	0x00000200


	//   ....[1]....
        /*0054*/ 	.word	0x00000270


	//----- nvinfo : EIATTR_CBANK_PARAM_SIZE
	.align		4
.L_111:
        /*0058*/ 	.byte	0x03, 0x19
        /*005a*/ 	.short	0x0014


	//----- nvinfo : EIATTR_PARAM_CBANK
	.align		4
        /*005c*/ 	.byte	0x04, 0x0a
        /*005e*/ 	.short	(.L_113 - .L_112)
	.align		4
.L_112:
        /*0060*/ 	.word	index@(.nv.constant0._Z14finalMaxKernelPKfPfi)
        /*0064*/ 	.short	0x0380
        /*0066*/ 	.short	0x0014


	//----- nvinfo : EIATTR_SW_WAR
	.align		4
.L_113:
        /*0068*/ 	.byte	0x04, 0x36
        /*006a*/ 	.short	(.L_115 - .L_114)
.L_114:
        /*006c*/ 	.word	0x00000008
.L_115:


//--------------------- .nv.info._Z16partialMaxKernelPKfPfi --------------------------
	.section	.nv.info._Z16partialMaxKernelPKfPfi,"",@"SHT_CUDA_INFO"
	.sectionflags	@""
	.align	4


	//----- nvinfo : EIATTR_CUDA_API_VERSION
	.align		4
        /*0000*/ 	.byte	0x04, 0x37
        /*0002*/ 	.short	(.L_117 - .L_116)
.L_116:
        /*0004*/ 	.word	0x00000082


	//----- nvinfo : EIATTR_KPARAM_INFO
	.align		4
.L_117:
        /*0008*/ 	.byte	0x04, 0x17
        /*000a*/ 	.short	(.L_119 - .L_118)
.L_118:
        /*000c*/ 	.word	0x00000000
        /*0010*/ 	.short	0x0002
        /*0012*/ 	.short	0x0010
        /*0014*/ 	.byte	0x00, 0xf0, 0x11, 0x00


	//----- nvinfo : EIATTR_KPARAM_INFO
	.align		4
.L_119:
        /*0018*/ 	.byte	0x04, 0x17
        /*001a*/ 	.short	(.L_121 - .L_120)
.L_120:
        /*001c*/ 	.word	0x00000000
        /*0020*/ 	.short	0x0001
        /*0022*/ 	.short	0x0008
        /*0024*/ 	.byte	0x00, 0xf5, 0x21, 0x00


	//----- nvinfo : EIATTR_KPARAM_INFO
	.align		4
.L_121:
        /*0028*/ 	.byte	0x04, 0x17
        /*002a*/ 	.short	(.L_123 - .L_122)
.L_122:
        /*002c*/ 	.word	0x00000000
        /*0030*/ 	.short	0x0000
        /*0032*/ 	.short	0x0000
        /*0034*/ 	.byte	0x00, 0xf5, 0x21, 0x00


	//----- nvinfo : EIATTR_SPARSE_MMA_MASK
	.align		4
.L_123:
        /*0038*/ 	.byte	0x03, 0x50
        /*003a*/ 	.short	0x0000


	//----- nvinfo : EIATTR_MAXREG_COUNT
	.align		4
        /*003c*/ 	.byte	0x03, 0x1b
        /*003e*/ 	.short	0x00ff


	//----- nvinfo : EIATTR_NUM_BARRIERS
	.align		4
        /*0040*/ 	.byte	0x02, 0x4c
        /*0042*/ 	.byte	0x01
	.zero		1


	//----- nvinfo : EIATTR_MERCURY_ISA_VERSION
	.align		4
        /*0044*/ 	.byte	0x03, 0x5f
        /*0046*/ 	.short	0x0101


	//----- nvinfo : EIATTR_VRC_CTA_INIT_COUNT
	.align		4
        /*0048*/ 	.byte	0x02, 0x4a
	.zero		1
	.zero		1


	//----- nvinfo : EIATTR_EXIT_INSTR_OFFSETS
	.align		4
        /*004c*/ 	.byte	0x04, 0x1c
        /*004e*/ 	.short	(.L_125 - .L_124)


	//   ....[0]....
.L_124:
        /*0050*/ 	.word	0x00000210


	//   ....[1]....
        /*0054*/ 	.word	0x00000290


	//----- nvinfo : EIATTR_CBANK_PARAM_SIZE
	.align		4
.L_125:
        /*0058*/ 	.byte	0x03, 0x19
        /*005a*/ 	.short	0x0014


	//----- nvinfo : EIATTR_PARAM_CBANK
	.align		4
        /*005c*/ 	.byte	0x04, 0x0a
        /*005e*/ 	.short	(.L_127 - .L_126)
	.align		4
.L_126:
        /*0060*/ 	.word	index@(.nv.constant0._Z16partialMaxKernelPKfPfi)
        /*0064*/ 	.short	0x0380
        /*0066*/ 	.short	0x0014


	//----- nvinfo : EIATTR_SW_WAR
	.align		4
.L_127:
        /*0068*/ 	.byte	0x04, 0x36
        /*006a*/ 	.short	(.L_129 - .L_128)
.L_128:
        /*006c*/ 	.word	0x00000008
.L_129:


//--------------------- .nv.callgraph             --------------------------
	.section	.nv.callgraph,"",@"SHT_CUDA_CALLGRAPH"
	.align	4
	.sectionentsize	8
	.align		4
        /*0000*/ 	.word	0x00000000
	.align		4
        /*0004*/ 	.word	0xffffffff
	.align		4
        /*0008*/ 	.word	0x00000000
	.align		4
        /*000c*/ 	.word	0xfffffffe
	.align		4
        /*0010*/ 	.word	0x00000000
	.align		4
        /*0014*/ 	.word	0xfffffffd
	.align		4
        /*0018*/ 	.word	0x00000000
	.align		4
        /*001c*/ 	.word	0xfffffffc


//--------------------- .text._Z12divideKernelPKfS0_S0_Pfi --------------------------
	.section	.text._Z12divideKernelPKfS0_S0_Pfi,"ax",@progbits
	.align	128
        .global         _Z12divideKernelPKfS0_S0_Pfi
        .type           _Z12divideKernelPKfS0_S0_Pfi,@function
        .size           _Z12divideKernelPKfS0_S0_Pfi,(.L_x_29 - _Z12divideKernelPKfS0_S0_Pfi)
        .other          _Z12divideKernelPKfS0_S0_Pfi,@"STO_CUDA_ENTRY STV_DEFAULT"
_Z12divideKernelPKfS0_S0_Pfi:
.text._Z12divideKernelPKfS0_S0_Pfi:
[----:B------:R-:W-:Y:S01]  /*0000*/  LDC R1, c[0x0][0x37c] ;  /* 0x0000df00ff017b82 */ /* 0x000fe20000000800 */
[----:B------:R-:W0:Y:S07]  /*0010*/  S2R R2, SR_TID.X ;  /* 0x0000000000027919 */ /* 0x000e2e0000002100 */
[----:B------:R-:W0:Y:S01]  /*0020*/  S2UR UR4, SR_CTAID.X ;  /* 0x00000000000479c3 */ /* 0x000e220000002500 */
[----:B------:R-:W1:Y:S07]  /*0030*/  LDCU UR5, c[0x0][0x3a0] ;  /* 0x00007400ff0577ac */ /* 0x000e6e0008000800 */
[----:B------:R-:W0:Y:S02]  /*0040*/  LDC R3, c[0x0][0x360] ;  /* 0x0000d800ff037b82 */ /* 0x000e240000000800 */
[----:B0-----:R-:W-:-:S05]  /*0050*/  IMAD R2, R3, UR4, R2 ;  /* 0x0000000403027c24 */ /* 0x001fca000f8e0202 */
[----:B-1----:R-:W-:-:S13]  /*0060*/  ISETP.GE.AND P0, PT, R2, UR5, PT ;  /* 0x0000000502007c0c */ /* 0x002fda000bf06270 */
[----:B------:R-:W-:Y:S05]  /*0070*/  @P0 EXIT ;  /* 0x000000000000094d */ /* 0x000fea0003800000 */
[----:B------:R-:W0:Y:S01]  /*0080*/  LDC.64 R8, c[0x0][0x380] ;  /* 0x0000e000ff087b82 */ /* 0x000e220000000a00 */
[----:B------:R-:W1:Y:S07]  /*0090*/  LDCU.64 UR4, c[0x0][0x358] ;  /* 0x00006b00ff0477ac */ /* 0x000e6e0008000a00 */
[----:B------:R-:W2:Y:S08]  /*00a0*/  LDC.64 R4, c[0x0][0x388] ;  /* 0x0000e200ff047b82 */ /* 0x000eb00000000a00 */
[----:B------:R-:W3:Y:S01]  /*00b0*/  LDC.64 R6, c[0x0][0x390] ;  /* 0x0000e400ff067b82 */ /* 0x000ee20000000a00 */
[----:B0-----:R-:W-:-:S06]  /*00c0*/  IMAD.WIDE.U32 R8, R2, 0x4, R8 ;  /* 0x0000000402087825 */ /* 0x001fcc00078e0008 */
[----:B-1----:R-:W4:Y:S04]  /*00d0*/  LDG.E R9, desc[UR4][R8.64] ;  /* 0x0000000408097981 */ /* 0x002f28000c1e1900 */
[----:B--2---:R-:W4:Y:S04]  /*00e0*/  LDG.E R4, desc[UR4][R4.64] ;  /* 0x0000000404047981 */ /* 0x004f28000c1e1900 */
[----:B---3--:R-:W2:Y:S01]  /*00f0*/  LDG.E R3, desc[UR4][R6.64] ;  /* 0x0000000406037981 */ /* 0x008ea2000c1e1900 */
[----:B------:R-:W-:Y:S02]  /*0100*/  IMAD.MOV.U32 R11, RZ, RZ, 0x3bbb989d ;  /* 0x3bbb989dff0b7424 */ /* 0x000fe400078e00ff */
[----:B------:R-:W-:Y:S01]  /*0110*/  IMAD.MOV.U32 R13, RZ, RZ, 0x437c0000 ;  /* 0x437c0000ff0d7424 */ /* 0x000fe200078e00ff */
[----:B------:R-:W-:Y:S01]  /*0120*/  BSSY.RECONVERGENT B0, `(.L_x_0) ;  /* 0x0000015000007945 */ /* 0x000fe20003800200 */
[----:B----4-:R-:W-:-:S04]  /*0130*/  FADD R0, -R4, R9 ;  /* 0x0000000904007221 */ /* 0x010fc80000000100 */
[----:B------:R-:W-:-:S04]  /*0140*/  FFMA.SAT R10, R0, R11, 0.5 ;  /* 0x3f000000000a7423 */ /* 0x000fc8000000200b */
[----:B------:R-:W-:-:S04]  /*0150*/  FFMA.RM R10, R10, R13, 12582913 ;  /* 0x4b4000010a0a7423 */ /* 0x000fc8000000400d */
[----:B------:R-:W-:-:S04]  /*0160*/  FADD R11, R10, -12583039 ;  /* 0xcb40007f0a0b7421 */ /* 0x000fc80000000000 */
[----:B------:R-:W-:-:S04]  /*0170*/  FFMA R11, R0, 1.4426950216293334961, -R11 ;  /* 0x3fb8aa3b000b7823 */ /* 0x000fc8000000080b */
[----:B------:R-:W-:Y:S01]  /*0180*/  FFMA R11, R0, 1.925963033500011079e-08, R11 ;  /* 0x32a57060000b7823 */ /* 0x000fe2000000000b */
[----:B--2---:R-:W0:Y:S08]  /*0190*/  MUFU.RCP R12, R3 ;  /* 0x00000003000c7308 */ /* 0x004e300000001000 */
[----:B------:R-:W1:Y:S01]  /*01a0*/  MUFU.EX2 R11, R11 ;  /* 0x0000000b000b7308 */ /* 0x000e620000000800 */
[----:B------:R-:W-:-:S02]  /*01b0*/  IMAD.SHL.U32 R0, R10, 0x800000, RZ ;  /* 0x008000000a007824 */ /* 0x000fc400078e00ff */
[----:B0-----:R-:W-:Y:S02]  /*01c0*/  FFMA R5, -R3, R12, 1 ;  /* 0x3f80000003057423 */ /* 0x001fe4000000010c */
[----:B-1----:R-:W-:-:S04]  /*01d0*/  FMUL R0, R0, R11 ;  /* 0x0000000b00007220 */ /* 0x002fc80000400000 */
[----:B------:R-:W0:Y:S01]  /*01e0*/  FCHK P0, R0, R3 ;  /* 0x0000000300007302 */ /* 0x000e220000000000 */
[----:B------:R-:W-:-:S04]  /*01f0*/  FFMA R5, R12, R5, R12 ;  /* 0x000000050c057223 */ /* 0x000fc8000000000c */
[----:B------:R-:W-:-:S04]  /*0200*/  FFMA R4, R0, R5, RZ ;  /* 0x0000000500047223 */ /* 0x000fc800000000ff */
[----:B------:R-:W-:-:S04]  /*0210*/  FFMA R6, -R3, R4, R0 ;  /* 0x0000000403067223 */ /* 0x000fc80000000100 */
[----:B------:R-:W-:Y:S01]  /*0220*/  FFMA R7, R5, R6, R4 ;  /* 0x0000000605077223 */ /* 0x000fe20000000004 */
[----:B0-----:R-:W-:Y:S06]  /*0230*/  @!P0 BRA `(.L_x_1) ;  /* 0x00000000000c8947 */ /* 0x001fec0003800000 */
[----:B------:R-:W-:-:S07]  /*0240*/  MOV R4, 0x260 ;  /* 0x0000026000047802 */ /* 0x000fce0000000f00 */
[----:B------:R-:W-:Y:S05]  /*0250*/  CALL.REL.NOINC `($__internal_0_$__cuda_sm3x_div_rn_noftz_f32_slowpath) ;  /* 0x0000000000187944 */ /* 0x000fea0003c00000 */
[----:B------:R-:W-:-:S07]  /*0260*/  IMAD.MOV.U32 R7, RZ, RZ, R0 ;  /* 0x000000ffff077224 */ /* 0x000fce00078e0000 */
.L_x_1:
[----:B------:R-:W-:Y:S05]  /*0270*/  BSYNC.RECONVERGENT B0 ;  /* 0x0000000000007941 */ /* 0x000fea0003800200 */
.L_x_0:
[----:B------:R-:W0:Y:S02]  /*0280*/  LDC.64 R4, c[0x0][0x398] ;  /* 0x0000e600ff047b82 */ /* 0x000e240000000a00 */
[----:B0-----:R-:W-:-:S05]  /*0290*/  IMAD.WIDE.U32 R2, R2, 0x4, R4 ;  /* 0x0000000402027825 */ /* 0x001fca00078e0004 */
[----:B------:R-:W-:Y:S01]  /*02a0*/  STG.E desc[UR4][R2.64], R7 ;  /* 0x0000000702007986 */ /* 0x000fe2000c101904 */
[----:B------:R-:W-:Y:S05]  /*02b0*/  EXIT ;  /* 0x000000000000794d */ /* 0x000fea0003800000 */
        .weak           $__internal_0_$__cuda_sm3x_div_rn_noftz_f32_slowpath
        .type           $__internal_0_$__cuda_sm3x_div_rn_noftz_f32_slowpath,@function
        .size           $__internal_0_$__cuda_sm3x_div_rn_noftz_f32_slowpath,(.L_x_29 - $__internal_0_$__cuda_sm3x_div_rn_noftz_f32_slowpath)
$__internal_0_$__cuda_sm3x_div_rn_noftz_f32_slowpath:
[--C-:B------:R-:W-:Y:S01]  /*02c0*/  SHF.R.U32.HI R6, RZ, 0x17, R3.reuse ;  /* 0x00000017ff067819 */ /* 0x100fe20000011603 */
[----:B------:R-:W-:Y:S01]  /*02d0*/  BSSY.RECONVERGENT B1, `(.L_x_2) ;  /* 0x0000064000017945 */ /* 0x000fe20003800200 */
[--C-:B------:R-:W-:Y:S01]  /*02e0*/  SHF.R.U32.HI R5, RZ, 0x17, R0.reuse ;  /* 0x00000017ff057819 */ /* 0x100fe20000011600 */
[----:B------:R-:W-:Y:S01]  /*02f0*/  IMAD.MOV.U32 R7, RZ, RZ, R0 ;  /* 0x000000ffff077224 */ /* 0x000fe200078e0000 */
[----:B------:R-:W-:Y:S01]  /*0300*/  LOP3.LUT R6, R6, 0xff, RZ, 0xc0, !PT ;  /* 0x000000ff06067812 */ /* 0x000fe200078ec0ff */
[----:B------:R-:W-:Y:S01]  /*0310*/  IMAD.MOV.U32 R8, RZ, RZ, R3 ;  /* 0x000000ffff087224 */ /* 0x000fe200078e0003 */
[----:B------:R-:W-:-:S03]  /*0320*/  LOP3.LUT R5, R5, 0xff, RZ, 0xc0, !PT ;  /* 0x000000ff05057812 */ /* 0x000fc600078ec0ff */
[----:B------:R-:W-:Y:S02]  /*0330*/  VIADD R11, R6, 0xffffffff ;  /* 0xffffffff060b7836 */ /* 0x000fe40000000000 */
[----:B------:R-:W-:-:S03]  /*0340*/  VIADD R10, R5, 0xffffffff ;  /* 0xffffffff050a7836 */ /* 0x000fc60000000000 */
[----:B------:R-:W-:-:S04]  /*0350*/  ISETP.GT.U32.AND P0, PT, R11, 0xfd, PT ;  /* 0x000000fd0b00780c */ /* 0x000fc80003f04070 */
[----:B------:R-:W-:-:S13]  /*0360*/  ISETP.GT.U32.OR P0, PT, R10, 0xfd, P0 ;  /* 0x000000fd0a00780c */ /* 0x000fda0000704470 */
[----:B------:R-:W-:Y:S01]  /*0370*/  @!P0 IMAD.MOV.U32 R9, RZ, RZ, RZ ;  /* 0x000000ffff098224 */ /* 0x000fe200078e00ff */
[----:B------:R-:W-:Y:S06]  /*0380*/  @!P0 BRA `(.L_x_3) ;  /* 0x00000000005c8947 */ /* 0x000fec0003800000 */
[----:B------:R-:W-:Y:S02]  /*0390*/  FSETP.GTU.FTZ.AND P0, PT, |R0|, +INF , PT ;  /* 0x7f8000000000780b */ /* 0x000fe40003f1c200 */
[----:B------:R-:W-:-:S04]  /*03a0*/  FSETP.GTU.FTZ.AND P1, PT, |R3|, +INF , PT ;  /* 0x7f8000000300780b */ /* 0x000fc80003f3c200 */
[----:B------:R-:W-:-:S13]  /*03b0*/  PLOP3.LUT P0, PT, P0, P1, PT, 0xf8, 0x8f ;  /* 0x00000000008f781c */ /* 0x000fda0000703f70 */
[----:B------:R-:W-:Y:S05]  /*03c0*/  @P0 BRA `(.L_x_4) ;  /* 0x00000004004c0947 */ /* 0x000fea0003800000 */
[----:B------:R-:W-:-:S13]  /*03d0*/  LOP3.LUT P0, RZ, R8, 0x7fffffff, R7, 0xc8, !PT ;  /* 0x7fffffff08ff7812 */ /* 0x000fda000780c807 */
[----:B------:R-:W-:Y:S05]  /*03e0*/  @!P0 BRA `(.L_x_5) ;  /* 0x00000004003c8947 */ /* 0x000fea0003800000 */
[C---:B------:R-:W-:Y:S02]  /*03f0*/  FSETP.NEU.FTZ.AND P2, PT, |R0|.reuse, +INF , PT ;  /* 0x7f8000000000780b */ /* 0x040fe40003f5d200 */
[----:B------:R-:W-:Y:S02]  /*0400*/  FSETP.NEU.FTZ.AND P1, PT, |R3|, +INF , PT ;  /* 0x7f8000000300780b */ /* 0x000fe40003f3d200 */
[----:B------:R-:W-:-:S11]  /*0410*/  FSETP.NEU.FTZ.AND P0, PT, |R0|, +INF , PT ;  /* 0x7f8000000000780b */ /* 0x000fd60003f1d200 */
[----:B------:R-:W-:Y:S05]  /*0420*/  @!P1 BRA !P2, `(.L_x_5) ;  /* 0x00000004002c9947 */ /* 0x000fea0005000000 */
[----:B------:R-:W-:-:S04]  /*0430*/  LOP3.LUT P2, RZ, R7, 0x7fffffff, RZ, 0xc0, !PT ;  /* 0x7fffffff07ff7812 */ /* 0x000fc8000784c0ff */
[----:B------:R-:W-:-:S13]  /*0440*/  PLOP3.LUT P1, PT, P1, P2, PT, 0x2f, 0xf2 ;  /* 0x0000000000f2781c */ /* 0x000fda0000f24577 */
[----:B------:R-:W-:Y:S05]  /*0450*/  @P1 BRA `(.L_x_6) ;  /* 0x0000000400181947 */ /* 0x000fea0003800000 */
[----:B------:R-:W-:-:S04]  /*0460*/  LOP3.LUT P1, RZ, R8, 0x7fffffff, RZ, 0xc0, !PT ;  /* 0x7fffffff08ff7812 */ /* 0x000fc8000782c0ff */
[----:B------:R-:W-:-:S13]  /*0470*/  PLOP3.LUT P0, PT, P0, P1, PT, 0x2f, 0xf2 ;  /* 0x0000000000f2781c */ /* 0x000fda0000702577 */
[----:B------:R-:W-:Y:S05]  /*0480*/  @P0 BRA `(.L_x_7) ;  /* 0x0000000400000947 */ /* 0x000fea0003800000 */
[----:B------:R-:W-:Y:S02]  /*0490*/  ISETP.GE.AND P0, PT, R10, RZ, PT ;  /* 0x000000ff0a00720c */ /* 0x000fe40003f06270 */
[----:B------:R-:W-:-:S11]  /*04a0*/  ISETP.GE.AND P1, PT, R11, RZ, PT ;  /* 0x000000ff0b00720c */ /* 0x000fd60003f26270 */
[----:B------:R-:W-:Y:S02]  /*04b0*/  @P0 IMAD.MOV.U32 R9, RZ, RZ, RZ ;  /* 0x000000ffff090224 */ /* 0x000fe400078e00ff */
[----:B------:R-:W-:Y:S01]  /*04c0*/  @!P0 FFMA R7, R0, 1.84467440737095516160e+19, RZ ;  /* 0x5f80000000078823 */ /* 0x000fe200000000ff */
[----:B------:R-:W-:Y:S02]  /*04d0*/  @!P0 IMAD.MOV.U32 R9, RZ, RZ, -0x40 ;  /* 0xffffffc0ff098424 */ /* 0x000fe400078e00ff */
[----:B------:R-:W-:-:S03]  /*04e0*/  @!P1 FFMA R8, R3, 1.84467440737095516160e+19, RZ ;  /* 0x5f80000003089823 */ /* 0x000fc600000000ff */
[----:B------:R-:W-:-:S07]  /*04f0*/  @!P1 IADD3 R9, PT, PT, R9, 0x40, RZ ;  /* 0x0000004009099810 */ /* 0x000fce0007ffe0ff */
.L_x_3:
[----:B------:R-:W-:Y:S01]  /*0500*/  LEA R3, R6, 0xc0800000, 0x17 ;  /* 0xc080000006037811 */ /* 0x000fe200078eb8ff */
[----:B------:R-:W-:Y:S01]  /*0510*/  VIADD R5, R5, 0xffffff81 ;  /* 0xffffff8105057836 */ /* 0x000fe20000000000 */
[----:B------:R-:W-:Y:S03]  /*0520*/  BSSY.RECONVERGENT B2, `(.L_x_8) ;  /* 0x0000035000027945 */ /* 0x000fe60003800200 */
[----:B------:R-:W-:Y:S01]  /*0530*/  IMAD.IADD R3, R8, 0x1, -R3 ;  /* 0x0000000108037824 */ /* 0x000fe200078e0a03 */
[C---:B------:R-:W-:Y:S01]  /*0540*/  IADD3 R6, PT, PT, R5.reuse, 0x7f, -R6 ;  /* 0x0000007f05067810 */ /* 0x040fe20007ffe806 */
[----:B------:R-:W-:Y:S02]  /*0550*/  IMAD R0, R5, -0x800000, R7 ;  /* 0xff80000005007824 */ /* 0x000fe400078e0207 */
[----:B------:R-:W0:Y:S01]  /*0560*/  MUFU.RCP R8, R3 ;  /* 0x0000000300087308 */ /* 0x000e220000001000 */
[----:B------:R-:W-:Y:S01]  /*0570*/  FADD.FTZ R11, -R3, -RZ ;  /* 0x800000ff030b7221 */ /* 0x000fe20000010100 */
[----:B------:R-:W-:-:S03]  /*0580*/  IMAD.IADD R6, R6, 0x1, R9 ;  /* 0x0000000106067824 */ /* 0x000fc600078e0209 */
[----:B0-----:R-:W-:-:S04]  /*0590*/  FFMA R13, R8, R11, 1 ;  /* 0x3f800000080d7423 */ /* 0x001fc8000000000b */
[----:B------:R-:W-:-:S04]  /*05a0*/  FFMA R10, R8, R13, R8 ;  /* 0x0000000d080a7223 */ /* 0x000fc80000000008 */
[----:B------:R-:W-:-:S04]  /*05b0*/  FFMA R7, R0, R10, RZ ;  /* 0x0000000a00077223 */ /* 0x000fc800000000ff */
[----:B------:R-:W-:-:S04]  /*05c0*/  FFMA R8, R11, R7, R0 ;  /* 0x000000070b087223 */ /* 0x000fc80000000000 */
[----:B------:R-:W-:-:S04]  /*05d0*/  FFMA R7, R10, R8, R7 ;  /* 0x000000080a077223 */ /* 0x000fc80000000007 */
[----:B------:R-:W-:-:S04]  /*05e0*/  FFMA R8, R11, R7, R0 ;  /* 0x000000070b087223 */ /* 0x000fc80000000000 */
[----:B------:R-:W-:-:S05]  /*05f0*/  FFMA R0, R10, R8, R7 ;  /* 0x000000080a007223 */ /* 0x000fca0000000007 */
[----:B------:R-:W-:-:S04]  /*0600*/  SHF.R.U32.HI R3, RZ, 0x17, R0 ;  /* 0x00000017ff037819 */ /* 0x000fc80000011600 */
[----:B------:R-:W-:-:S05]  /*0610*/  LOP3.LUT R3, R3, 0xff, RZ, 0xc0, !PT ;  /* 0x000000ff03037812 */ /* 0x000fca00078ec0ff */
[----:B------:R-:W-:-:S04]  /*0620*/  IMAD.IADD R9, R3, 0x1, R6 ;  /* 0x0000000103097824 */ /* 0x000fc800078e0206 */
[----:B------:R-:W-:-:S05]  /*0630*/  VIADD R3, R9, 0xffffffff ;  /* 0xffffffff09037836 */ /* 0x000fca0000000000 */
[----:B------:R-:W-:-:S13]  /*0640*/  ISETP.GE.U32.AND P0, PT, R3, 0xfe, PT ;  /* 0x000000fe0300780c */ /* 0x000fda0003f06070 */
[----:B------:R-:W-:Y:S05]  /*0650*/  @!P0 BRA `(.L_x_9) ;  /* 0x0000000000808947 */ /* 0x000fea0003800000 */
[----:B------:R-:W-:-:S13]  /*0660*/  ISETP.GT.AND P0, PT, R9, 0xfe, PT ;  /* 0x000000fe0900780c */ /* 0x000fda0003f04270 */
[----:B------:R-:W-:Y:S05]  /*0670*/  @P0 BRA `(.L_x_10) ;  /* 0x00000000006c0947 */ /* 0x000fea0003800000 */
[----:B------:R-:W-:-:S13]  /*0680*/  ISETP.GE.AND P0, PT, R9, 0x1, PT ;  /* 0x000000010900780c */ /* 0x000fda0003f06270 */
[----:B------:R-:W-:Y:S05]  /*0690*/  @P0 BRA `(.L_x_11) ;  /* 0x0000000000740947 */ /* 0x000fea0003800000 */
[----:B------:R-:W-:Y:S02]  /*06a0*/  ISETP.GE.AND P0, PT, R9, -0x18, PT ;  /* 0xffffffe80900780c */ /* 0x000fe40003f06270 */
[----:B------:R-:W-:-:S11]  /*06b0*/  LOP3.LUT R0, R0, 0x80000000, RZ, 0xc0, !PT ;  /* 0x8000000000007812 */ /* 0x000fd600078ec0ff */
[----:B------:R-:W-:Y:S05]  /*06c0*/  @!P0 BRA `(.L_x_11) ;  /* 0x0000000000688947 */ /* 0x000fea0003800000 */
[CCC-:B------:R-:W-:Y:S01]  /*06d0*/  FFMA.RZ R3, R10.reuse, R8.reuse, R7.reuse ;  /* 0x000000080a037223 */ /* 0x1c0fe2000000c007 */
[CCC-:B------:R-:W-:Y:S01]  /*06e0*/  FFMA.RM R6, R10.reuse, R8.reuse, R7.reuse ;  /* 0x000000080a067223 */ /* 0x1c0fe20000004007 */
[C---:B------:R-:W-:Y:S02]  /*06f0*/  ISETP.NE.AND P2, PT, R9.reuse, RZ, PT ;  /* 0x000000ff0900720c */ /* 0x040fe40003f45270 */
[----:B------:R-:W-:Y:S02]  /*0700*/  ISETP.NE.AND P1, PT, R9, RZ, PT ;  /* 0x000000ff0900720c */ /* 0x000fe40003f25270 */
[----:B------:R-:W-:Y:S01]  /*0710*/  LOP3.LUT R5, R3, 0x7fffff, RZ, 0xc0, !PT ;  /* 0x007fffff03057812 */ /* 0x000fe200078ec0ff */
[----:B------:R-:W-:Y:S01]  /*0720*/  FFMA.RP R3, R10, R8, R7 ;  /* 0x000000080a037223 */ /* 0x000fe20000008007 */
[----:B------:R-:W-:Y:S01]  /*0730*/  IADD3 R8, PT, PT, R9, 0x20, RZ ;  /* 0x0000002009087810 */ /* 0x000fe20007ffe0ff */
[----:B------:R-:W-:Y:S01]  /*0740*/  IMAD.MOV R7, RZ, RZ, -R9 ;  /* 0x000000ffff077224 */ /* 0x000fe200078e0a09 */
[----:B------:R-:W-:-:S02]  /*0750*/  LOP3.LUT R5, R5, 0x800000, RZ, 0xfc, !PT ;  /* 0x0080000005057812 */ /* 0x000fc400078efcff */
[----:B------:R-:W-:Y:S02]  /*0760*/  FSETP.NEU.FTZ.AND P0, PT, R3, R6, PT ;  /* 0x000000060300720b */ /* 0x000fe40003f1d000 */
[----:B------:R-:W-:Y:S02]  /*0770*/  SHF.L.U32 R8, R5, R8, RZ ;  /* 0x0000000805087219 */ /* 0x000fe400000006ff */
[----:B------:R-:W-:Y:S02]  /*0780*/  SEL R6, R7, RZ, P2 ;  /* 0x000000ff07067207 */ /* 0x000fe40001000000 */
[----:B------:R-:W-:Y:S02]  /*0790*/  ISETP.NE.AND P1, PT, R8, RZ, P1 ;  /* 0x000000ff0800720c */ /* 0x000fe40000f25270 */
[----:B------:R-:W-:Y:S02]  /*07a0*/  SHF.R.U32.HI R6, RZ, R6, R5 ;  /* 0x00000006ff067219 */ /* 0x000fe40000011605 */
[----:B------:R-:W-:-:S02]  /*07b0*/  PLOP3.LUT P0, PT, P0, P1, PT, 0xf8, 0x8f ;  /* 0x00000000008f781c */ /* 0x000fc40000703f70 */
[----:B------:R-:W-:Y:S02]  /*07c0*/  SHF.R.U32.HI R8, RZ, 0x1, R6 ;  /* 0x00000001ff087819 */ /* 0x000fe40000011606 */
[----:B------:R-:W-:-:S04]  /*07d0*/  SEL R3, RZ, 0x1, !P0 ;  /* 0x00000001ff037807 */ /* 0x000fc80004000000 */
[----:B------:R-:W-:-:S04]  /*07e0*/  LOP3.LUT R3, R3, 0x1, R8, 0xf8, !PT ;  /* 0x0000000103037812 */ /* 0x000fc800078ef808 */
[----:B------:R-:W-:-:S05]  /*07f0*/  LOP3.LUT R3, R3, R6, RZ, 0xc0, !PT ;  /* 0x0000000603037212 */ /* 0x000fca00078ec0ff */
[----:B------:R-:W-:-:S05]  /*0800*/  IMAD.IADD R3, R8, 0x1, R3 ;  /* 0x0000000108037824 */ /* 0x000fca00078e0203 */
[----:B------:R-:W-:Y:S01]  /*0810*/  LOP3.LUT R0, R3, R0, RZ, 0xfc, !PT ;  /* 0x0000000003007212 */ /* 0x000fe200078efcff */
[----:B------:R-:W-:Y:S06]  /*0820*/  BRA `(.L_x_11) ;  /* 0x0000000000107947 */ /* 0x000fec0003800000 */
.L_x_10:
[----:B------:R-:W-:-:S04]  /*0830*/  LOP3.LUT R0, R0, 0x80000000, RZ, 0xc0, !PT ;  /* 0x8000000000007812 */ /* 0x000fc800078ec0ff */
[----:B------:R-:W-:Y:S01]  /*0840*/  LOP3.LUT R0, R0, 0x7f800000, RZ, 0xfc, !PT ;  /* 0x7f80000000007812 */ /* 0x000fe200078efcff */
[----:B------:R-:W-:Y:S06]  /*0850*/  BRA `(.L_x_11) ;  /* 0x0000000000047947 */ /* 0x000fec0003800000 */
.L_x_9:
[----:B------:R-:W-:-:S07]  /*0860*/  IMAD R0, R6, 0x800000, R0 ;  /* 0x0080000006007824 */ /* 0x000fce00078e0200 */
.L_x_11:
[----:B------:R-:W-:Y:S05]  /*0870*/  BSYNC.RECONVERGENT B2 ;  /* 0x0000000000027941 */ /* 0x000fea0003800200 */
.L_x_8:
[----:B------:R-:W-:Y:S05]  /*0880*/  BRA `(.L_x_12) ;  /* 0x0000000000207947 */ /* 0x000fea0003800000 */
.L_x_7:
[----:B------:R-:W-:-:S04]  /*0890*/  LOP3.LUT R0, R8, 0x80000000, R7, 0x48, !PT ;  /* 0x8000000008007812 */ /* 0x000fc800078e4807 */
[----:B------:R-:W-:Y:S01]  /*08a0*/  LOP3.LUT R0, R0, 0x7f800000, RZ, 0xfc, !PT ;  /* 0x7f80000000007812 */ /* 0x000fe200078efcff */
[----:B------:R-:W-:Y:S06]  /*08b0*/  BRA `(.L_x_12) ;  /* 0x0000000000147947 */ /* 0x000fec0003800000 */
.L_x_6:
[----:B------:R-:W-:Y:S01]  /*08c0*/  LOP3.LUT R0, R8, 0x80000000, R7, 0x48, !PT ;  /* 0x8000000008007812 */ /* 0x000fe200078e4807 */
[----:B------:R-:W-:Y:S06]  /*08d0*/  BRA `(.L_x_12) ;  /* 0x00000000000c7947 */ /* 0x000fec0003800000 */
.L_x_5:
[----:B------:R-:W0:Y:S01]  /*08e0*/  MUFU.RSQ R0, -QNAN ;  /* 0xffc0000000007908 */ /* 0x000e220000001400 */
[----:B------:R-:W-:Y:S05]  /*08f0*/  BRA `(.L_x_12) ;  /* 0x0000000000047947 */ /* 0x000fea0003800000 */
.L_x_4:
[----:B------:R-:W-:-:S07]  /*0900*/  FADD.FTZ R0, R0, R3 ;  /* 0x0000000300007221 */ /* 0x000fce0000010000 */
.L_x_12:
[----:B------:R-:W-:Y:S05]  /*0910*/  BSYNC.RECONVERGENT B1 ;  /* 0x0000000000017941 */ /* 0x000fea0003800200 */
.L_x_2:
[----:B------:R-:W-:-:S04]  /*0920*/  IMAD.MOV.U32 R5, RZ, RZ, 0x0 ;  /* 0x00000000ff057424 */ /* 0x000fc800078e00ff */
[----:B0-----:R-:W-:Y:S05]  /*0930*/  RET.REL.NODEC R4 `(_Z12divideKernelPKfS0_S0_Pfi) ;  /* 0xfffffff404b07950 */ /* 0x001fea0003c3ffff */
.L_x_13:
[----:B------:R-:W-:-:S00]  /*0940*/  BRA `(.L_x_13) ;  /* 0xfffffffc00fc7947 */ /* 0x000fc0000383ffff */
[----:B------:R-:W-:-:S00]  /*0950*/  NOP ;  /* 0x0000000000007918 */ /* 0x000fc00000000000 */
        /* <DEDUP_REMOVED lines=10> */
.L_x_29:


//--------------------- .text._Z14finalSumKernelPKfPfi --------------------------
	.section	.text._Z14finalSumKernelPKfPfi,"ax",@progbits
	.align	128
        .global         _Z14finalSumKernelPKfPfi
        .type           _Z14finalSumKernelPKfPfi,@function
        .size           _Z14finalSumKernelPKfPfi,(.L_x_31 - _Z14finalSumKernelPKfPfi)
        .other          _Z14finalSumKernelPKfPfi,@"STO_CUDA_ENTRY STV_DEFAULT"
_Z14finalSumKernelPKfPfi:
.text._Z14finalSumKernelPKfPfi:
[----:B------:R-:W-:Y:S01]  /*0000*/  LDC R1, c[0x0][0x37c] ;  /* 0x0000df00ff017b82 */ /* 0x000fe20000000800 */
[----:B------:R-:W0:Y:S07]  /*0010*/  S2R R7, SR_TID.X ;  /* 0x0000000000077919 */ /* 0x000e2e0000002100 */
[----:B------:R-:W0:Y:S01]  /*0020*/  S2UR UR4, SR_CTAID.X ;  /* 0x00000000000479c3 */ /* 0x000e220000002500 */
[----:B------:R-:W1:Y:S01]  /*0030*/  LDCU UR5, c[0x0][0x390] ;  /* 0x00007200ff0577ac */ /* 0x000e620008000800 */
[----:B------:R-:W2:Y:S06]  /*0040*/  LDCU.64 UR6, c[0x0][0x358] ;  /* 0x00006b00ff0677ac */ /* 0x000eac0008000a00 */
[----:B------:R-:W0:Y:S02]  /*0050*/  LDC R4, c[0x0][0x360] ;  /* 0x0000d800ff047b82 */ /* 0x000e240000000800 */
[----:B0-----:R-:W-:-:S05]  /*0060*/  IMAD R5, R4, UR4, R7 ;  /* 0x0000000404057c24 */ /* 0x001fca000f8e0207 */
[----:B-1----:R-:W-:-:S13]  /*0070*/  ISETP.GE.AND P1, PT, R5, UR5, PT ;  /* 0x0000000505007c0c */ /* 0x002fda000bf26270 */
[----:B------:R-:W0:Y:S02]  /*0080*/  @!P1 LDC.64 R2, c[0x0][0x380] ;  /* 0x0000e000ff029b82 */ /* 0x000e240000000a00 */
[----:B0-----:R-:W-:-:S06]  /*0090*/  @!P1 IMAD.WIDE.U32 R2, R5, 0x4, R2 ;  /* 0x0000000405029825 */ /* 0x001fcc00078e0002 */
[----:B--2---:R-:W2:Y:S01]  /*00a0*/  @!P1 LDG.E R3, desc[UR6][R2.64] ;  /* 0x0000000602039981 */ /* 0x004ea2000c1e1900 */
[----:B------:R-:W0:Y:S01]  /*00b0*/  S2UR UR5, SR_CgaCtaId ;  /* 0x00000000000579c3 */ /* 0x000e220000008800 */
[----:B------:R-:W-:Y:S01]  /*00c0*/  UMOV UR4, 0x400 ;  /* 0x0000040000047882 */ /* 0x000fe20000000000 */
[----:B------:R-:W-:Y:S02]  /*00d0*/  ISETP.GE.U32.AND P2, PT, R4, 0x2, PT ;  /* 0x000000020400780c */ /* 0x000fe40003f46070 */
[----:B------:R-:W-:Y:S01]  /*00e0*/  ISETP.NE.AND P0, PT, R7, RZ, PT ;  /* 0x000000ff0700720c */ /* 0x000fe20003f05270 */
[----:B0-----:R-:W-:-:S06]  /*00f0*/  ULEA UR4, UR5, UR4, 0x18 ;  /* 0x0000000405047291 */ /* 0x001fcc000f8ec0ff */
[----:B------:R-:W-:-:S05]  /*0100*/  LEA R0, R7, UR4, 0x2 ;  /* 0x0000000407007c11 */ /* 0x000fca000f8e10ff */
[----:B--2---:R0:W-:Y:S04]  /*0110*/  @!P1 STS [R0], R3 ;  /* 0x0000000300009388 */ /* 0x0041e80000000800 */
[----:B------:R0:W-:Y:S01]  /*0120*/  @P1 STS [R0], RZ ;  /* 0x000000ff00001388 */ /* 0x0001e20000000800 */
[----:B------:R-:W-:Y:S06]  /*0130*/  BAR.SYNC.DEFER_BLOCKING 0x0 ;  /* 0x0000000000007b1d */ /* 0x000fec0000010000 */
[----:B------:R-:W-:Y:S05]  /*0140*/  @!P2 BRA `(.L_x_14) ;  /* 0x00000000002ca947 */ /* 0x000fea0003800000 */
.L_x_15:
[----:B------:R-:W-:-:S04]  /*0150*/  SHF.R.U32.HI R6, RZ, 0x1, R4 ;  /* 0x00000001ff067819 */ /* 0x000fc80000011604 */
[----:B------:R-:W-:-:S13]  /*0160*/  ISETP.GE.U32.AND P1, PT, R7, R6, PT ;  /* 0x000000060700720c */ /* 0x000fda0003f26070 */
[----:B0-----:R-:W-:Y:S01]  /*0170*/  @!P1 IMAD R3, R6, 0x4, R0 ;  /* 0x0000000406039824 */ /* 0x001fe200078e0200 */
[----:B------:R-:W-:Y:S05]  /*0180*/  @!P1 LDS R2, [R0] ;  /* 0x0000000000029984 */ /* 0x000fea0000000800 */
[----:B------:R-:W0:Y:S02]  /*0190*/  @!P1 LDS R3, [R3] ;  /* 0x0000000003039984 */ /* 0x000e240000000800 */
[----:B0-----:R-:W-:-:S05]  /*01a0*/  @!P1 FADD R5, R2, R3 ;  /* 0x0000000302059221 */ /* 0x001fca0000000000 */
[----:B------:R1:W-:Y:S01]  /*01b0*/  @!P1 STS [R0], R5 ;  /* 0x0000000500009388 */ /* 0x0003e20000000800 */
[----:B------:R-:W-:Y:S01]  /*01c0*/  BAR.SYNC.DEFER_BLOCKING 0x0 ;  /* 0x0000000000007b1d */ /* 0x000fe20000010000 */
[----:B------:R-:W-:Y:S01]  /*01d0*/  ISETP.GT.U32.AND P1, PT, R4, 0x3, PT ;  /* 0x000000030400780c */ /* 0x000fe20003f24070 */
[----:B------:R-:W-:-:S12]  /*01e0*/  IMAD.MOV.U32 R4, RZ, RZ, R6 ;  /* 0x000000ffff047224 */ /* 0x000fd800078e0006 */
[----:B-1----:R-:W-:Y:S05]  /*01f0*/  @P1 BRA `(.L_x_15) ;  /* 0xfffffffc00d41947 */ /* 0x002fea000383ffff */
.L_x_14:
[----:B------:R-:W-:Y:S05]  /*0200*/  @P0 EXIT ;  /* 0x000000000000094d */ /* 0x000fea0003800000 */
[----:B------:R-:W1:Y:S01]  /*0210*/  S2UR UR5, SR_CgaCtaId ;  /* 0x00000000000579c3 */ /* 0x000e620000008800 */
[----:B------:R-:W-:-:S07]  /*0220*/  UMOV UR4, 0x400 ;  /* 0x0000040000047882 */ /* 0x000fce0000000000 */
[----:B0-----:R-:W0:Y:S01]  /*0230*/  LDC.64 R2, c[0x0][0x388] ;  /* 0x0000e200ff027b82 */ /* 0x001e220000000a00 */
[----:B-1----:R-:W-:-:S09]  /*0240*/  ULEA UR4, UR5, UR4, 0x18 ;  /* 0x0000000405047291 */ /* 0x002fd2000f8ec0ff */
[----:B------:R-:W0:Y:S04]  /*0250*/  LDS R5, [UR4] ;  /* 0x00000004ff057984 */ /* 0x000e280008000800 */
[----:B0-----:R-:W-:Y:S01]  /*0260*/  STG.E desc[UR6][R2.64], R5 ;  /* 0x0000000502007986 */ /* 0x001fe2000c101906 */
[----:B------:R-:W-:Y:S05]  /*0270*/  EXIT ;  /* 0x000000000000794d */ /* 0x000fea0003800000 */
.L_x_16:
        /* <DEDUP_REMOVED lines=16> */
.L_x_31:


//--------------------- .text._Z16partialSumKernelPKfPfi --------------------------
	.section	.text._Z16partialSumKernelPKfPfi,"ax",@progbits
	.align	128
        .global         _Z16partialSumKernelPKfPfi
        .type           _Z16partialSumKernelPKfPfi,@function
        .size           _Z16partialSumKernelPKfPfi,(.L_x_32 - _Z16partialSumKernelPKfPfi)
        .other          _Z16partialSumKernelPKfPfi,@"STO_CUDA_ENTRY STV_DEFAULT"
_Z16partialSumKernelPKfPfi:
.text._Z16partialSumKernelPKfPfi:
[----:B------:R-:W-:Y:S01]  /*0000*/  LDC R1, c[0x0][0x37c] ;  /* 0x0000df00ff017b82 */ /* 0x000fe20000000800 */
[----:B------:R-:W0:Y:S01]  /*0010*/  S2R R6, SR_TID.X ;  /* 0x0000000000067919 */ /* 0x000e220000002100 */
[----:B------:R-:W0:Y:S01]  /*0020*/  LDCU UR8, c[0x0][0x360] ;  /* 0x00006c00ff0877ac */ /* 0x000e220008000800 */
[----:B------:R-:W0:Y:S01]  /*0030*/  S2R R7, SR_CTAID.X ;  /* 0x0000000000077919 */ /* 0x000e220000002500 */
[----:B------:R-:W1:Y:S01]  /*0040*/  LDCU UR4, c[0x0][0x390] ;  /* 0x00007200ff0477ac */ /* 0x000e620008000800 */
[----:B------:R-:W2:Y:S01]  /*0050*/  LDCU.64 UR6, c[0x0][0x358] ;  /* 0x00006b00ff0677ac */ /* 0x000ea20008000a00 */
[----:B0-----:R-:W-:-:S05]  /*0060*/  IMAD R5, R7, UR8, R6 ;  /* 0x0000000807057c24 */ /* 0x001fca000f8e0206 */
[----:B-1----:R-:W-:-:S13]  /*0070*/  ISETP.GE.AND P1, PT, R5, UR4, PT ;  /* 0x0000000405007c0c */ /* 0x002fda000bf26270 */
[----:B------:R-:W0:Y:S02]  /*0080*/  @!P1 LDC.64 R2, c[0x0][0x380] ;  /* 0x0000e000ff029b82 */ /* 0x000e240000000a00 */
[----:B0-----:R-:W-:-:S06]  /*0090*/  @!P1 IMAD.WIDE.U32 R2, R5, 0x4, R2 ;  /* 0x0000000405029825 */ /* 0x001fcc00078e0002 */
[----:B--2---:R-:W2:Y:S01]  /*00a0*/  @!P1 LDG.E R3, desc[UR6][R2.64] ;  /* 0x0000000602039981 */ /* 0x004ea2000c1e1900 */
[----:B------:R-:W0:Y:S01]  /*00b0*/  S2UR UR5, SR_CgaCtaId ;  /* 0x00000000000579c3 */ /* 0x000e220000008800 */
[----:B------:R-:W-:Y:S01]  /*00c0*/  IMAD.U32 R4, RZ, RZ, UR8 ;  /* 0x00000008ff047e24 */ /* 0x000fe2000f8e00ff */
[----:B------:R-:W-:Y:S01]  /*00d0*/  UMOV UR4, 0x400 ;  /* 0x0000040000047882 */ /* 0x000fe20000000000 */
[----:B------:R-:W-:-:S03]  /*00e0*/  ISETP.NE.AND P0, PT, R6, RZ, PT ;  /* 0x000000ff0600720c */ /* 0x000fc60003f05270 */
[----:B------:R-:W-:Y:S01]  /*00f0*/  ISETP.GE.U32.AND P2, PT, R4, 0x2, PT ;  /* 0x000000020400780c */ /* 0x000fe20003f46070 */
[----:B0-----:R-:W-:-:S06]  /*0100*/  ULEA UR4, UR5, UR4, 0x18 ;  /* 0x0000000405047291 */ /* 0x001fcc000f8ec0ff */
[----:B------:R-:W-:-:S05]  /*0110*/  LEA R0, R6, UR4, 0x2 ;  /* 0x0000000406007c11 */ /* 0x000fca000f8e10ff */
[----:B--2---:R0:W-:Y:S04]  /*0120*/  @!P1 STS [R0], R3 ;  /* 0x0000000300009388 */ /* 0x0041e80000000800 */
[----:B------:R0:W-:Y:S01]  /*0130*/  @P1 STS [R0], RZ ;  /* 0x000000ff00001388 */ /* 0x0001e20000000800 */
[----:B------:R-:W-:Y:S06]  /*0140*/  BAR.SYNC.DEFER_BLOCKING 0x0 ;  /* 0x0000000000007b1d */ /* 0x000fec0000010000 */
[----:B------:R-:W-:Y:S05]  /*0150*/  @!P2 BRA `(.L_x_17) ;  /* 0x00000000002ca947 */ /* 0x000fea0003800000 */
.L_x_18:
        /* <DEDUP_REMOVED lines=11> */
.L_x_17:
[----:B------:R-:W-:Y:S05]  /*0210*/  @P0 EXIT ;  /* 0x000000000000094d */ /* 0x000fea0003800000 */
[----:B------:R-:W1:Y:S01]  /*0220*/  S2UR UR5, SR_CgaCtaId ;  /* 0x00000000000579c3 */ /* 0x000e620000008800 */
[----:B------:R-:W-:-:S07]  /*0230*/  UMOV UR4, 0x400 ;  /* 0x0000040000047882 */ /* 0x000fce0000000000 */
[----:B0-----:R-:W0:Y:S01]  /*0240*/  LDC.64 R2, c[0x0][0x388] ;  /* 0x0000e200ff027b82 */ /* 0x001e220000000a00 */
[----:B-1----:R-:W-:Y:S01]  /*0250*/  ULEA UR4, UR5, UR4, 0x18 ;  /* 0x0000000405047291 */ /* 0x002fe2000f8ec0ff */
[----:B0-----:R-:W-:-:S08]  /*0260*/  IMAD.WIDE.U32 R2, R7, 0x4, R2 ;  /* 0x0000000407027825 */ /* 0x001fd000078e0002 */
[----:B------:R-:W0:Y:S04]  /*0270*/  LDS R5, [UR4] ;  /* 0x00000004ff057984 */ /* 0x000e280008000800 */
[----:B0-----:R-:W-:Y:S01]  /*0280*/  STG.E desc[UR6][R2.64], R5 ;  /* 0x0000000502007986 */ /* 0x001fe2000c101906 */
[----:B------:R-:W-:Y:S05]  /*0290*/  EXIT ;  /* 0x000000000000794d */ /* 0x000fea0003800000 */
.L_x_19:
        /* <DEDUP_REMOVED lines=14> */
.L_x_32:


//--------------------- .text._Z22expAndPartialSumKernelPKfPfS1_i --------------------------
	.section	.text._Z22expAndPartialSumKernelPKfPfS1_i,"ax",@progbits
	.align	128
        .global         _Z22expAndPartialSumKernelPKfPfS1_i
        .type           _Z22expAndPartialSumKernelPKfPfS1_i,@function
        .size           _Z22expAndPartialSumKernelPKfPfS1_i,(.L_x_33 - _Z22expAndPartialSumKernelPKfPfS1_i)
        .other          _Z22expAndPartialSumKernelPKfPfS1_i,@"STO_CUDA_ENTRY STV_DEFAULT"
_Z22expAndPartialSumKernelPKfPfS1_i:
.text._Z22expAndPartialSumKernelPKfPfS1_i:
[----:B------:R-:W-:Y:S01]  /*0000*/  LDC R1, c[0x0][0x37c] ;  /* 0x0000df00ff017b82 */ /* 0x000fe20000000800 */
[----:B------:R-:W0:Y:S01]  /*0010*/  S2R R0, SR_TID.X ;  /* 0x0000000000007919 */ /* 0x000e220000002100 */
[----:B------:R-:W1:Y:S01]  /*0020*/  LDCU.64 UR6, c[0x0][0x358] ;  /* 0x00006b00ff0677ac */ /* 0x000e620008000a00 */
[----:B------:R-:W2:Y:S01]  /*0030*/  S2R R3, SR_CTAID.X ;  /* 0x0000000000037919 */ /* 0x000ea20000002500 */
[----:B------:R-:W2:Y:S01]  /*0040*/  LDCU UR4, c[0x0][0x360] ;  /* 0x00006c00ff0477ac */ /* 0x000ea20008000800 */
[----:B------:R-:W3:Y:S01]  /*0050*/  LDCU UR5, c[0x0][0x398] ;  /* 0x00007300ff0577ac */ /* 0x000ee20008000800 */
[----:B0-----:R-:W-:-:S13]  /*0060*/  ISETP.NE.AND P1, PT, R0, RZ, PT ;  /* 0x000000ff0000720c */ /* 0x001fda0003f25270 */
[----:B------:R-:W1:Y:S02]  /*0070*/  @!P1 LDC.64 R4, c[0x0][0x388] ;  /* 0x0000e200ff049b82 */ /* 0x000e640000000a00 */
[----:B-1----:R-:W4:Y:S01]  /*0080*/  @!P1 LDG.E R4, desc[UR6][R4.64] ;  /* 0x0000000604049981 */ /* 0x002f22000c1e1900 */
[----:B--2---:R-:W-:Y:S01]  /*0090*/  IMAD R9, R3, UR4, R0 ;  /* 0x0000000403097c24 */ /* 0x004fe2000f8e0200 */
[----:B------:R-:W-:Y:S01]  /*00a0*/  MOV R2, 0x400 ;  /* 0x0000040000027802 */ /* 0x000fe20000000f00 */
[----:B------:R-:W0:Y:S03]  /*00b0*/  S2R R13, SR_CgaCtaId ;  /* 0x00000000000d7919 */ /* 0x000e260000008800 */
[----:B---3--:R-:W-:-:S13]  /*00c0*/  ISETP.GE.AND P0, PT, R9, UR5, PT ;  /* 0x0000000509007c0c */ /* 0x008fda000bf06270 */
[----:B------:R-:W1:Y:S01]  /*00d0*/  @!P0 LDC.64 R6, c[0x0][0x380] ;  /* 0x0000e000ff068b82 */ /* 0x000e620000000a00 */
[----:B0-----:R-:W-:Y:S01]  /*00e0*/  @!P1 LEA R11, R13, R2, 0x18 ;  /* 0x000000020d0b9211 */ /* 0x001fe200078ec0ff */
[----:B-1----:R-:W-:-:S04]  /*00f0*/  @!P0 IMAD.WIDE.U32 R6, R9, 0x4, R6 ;  /* 0x0000000409068825 */ /* 0x002fc800078e0006 */
[----:B----4-:R0:W-:Y:S02]  /*0100*/  @!P1 STS [R11], R4 ;  /* 0x000000040b009388 */ /* 0x0101e40000000800 */
[----:B------:R-:W-:Y:S06]  /*0110*/  BAR.SYNC.DEFER_BLOCKING 0x0 ;  /* 0x0000000000007b1d */ /* 0x000fec0000010000 */
[----:B------:R-:W2:Y:S01]  /*0120*/  @!P0 LDG.E R6, desc[UR6][R6.64] ;  /* 0x0000000606068981 */ /* 0x000ea2000c1e1900 */
[----:B------:R-:W-:Y:S01]  /*0130*/  @!P0 LEA R12, R13, R2, 0x18 ;  /* 0x000000020d0c8211 */ /* 0x000fe200078ec0ff */
[----:B------:R-:W-:Y:S01]  /*0140*/  @!P0 IMAD.MOV.U32 R8, RZ, RZ, 0x3bbb989d ;  /* 0x3bbb989dff088424 */ /* 0x000fe200078e00ff */
[----:B0-----:R-:W-:Y:S01]  /*0150*/  IADD3 R4, PT, PT, R2, 0x10, RZ ;  /* 0x0000001002047810 */ /* 0x001fe20007ffe0ff */
[----:B------:R-:W-:Y:S01]  /*0160*/  @!P0 IMAD.MOV.U32 R9, RZ, RZ, 0x437c0000 ;  /* 0x437c0000ff098424 */ /* 0x000fe200078e00ff */
[----:B------:R-:W-:Y:S01]  /*0170*/  MOV R2, UR4 ;  /* 0x0000000400027c02 */ /* 0x000fe20008000f00 */
[----:B------:R-:W2:Y:S01]  /*0180*/  @!P0 LDS R5, [R12] ;  /* 0x000000000c058984 */ /* 0x000ea20000000800 */
[----:B------:R-:W-:-:S02]  /*0190*/  ISETP.NE.AND P1, PT, R0, RZ, PT ;  /* 0x000000ff0000720c */ /* 0x000fc40003f25270 */
[----:B------:R-:W-:Y:S01]  /*01a0*/  ISETP.GE.U32.AND P2, PT, R2, 0x2, PT ;  /* 0x000000020200780c */ /* 0x000fe20003f46070 */
[----:B--2---:R-:W-:-:S04]  /*01b0*/  @!P0 FADD R5, R6, -R5 ;  /* 0x8000000506058221 */ /* 0x004fc80000000000 */
[----:B------:R-:W-:-:S04]  /*01c0*/  @!P0 FFMA.SAT R8, R5, R8, 0.5 ;  /* 0x3f00000005088423 */ /* 0x000fc80000002008 */
[----:B------:R-:W-:-:S04]  /*01d0*/  @!P0 FFMA.RM R8, R8, R9, 12582913 ;  /* 0x4b40000108088423 */ /* 0x000fc80000004009 */
[C---:B------:R-:W-:Y:S01]  /*01e0*/  @!P0 FADD R10, R8.reuse, -12583039 ;  /* 0xcb40007f080a8421 */ /* 0x040fe20000000000 */
[----:B------:R-:W-:-:S03]  /*01f0*/  @!P0 IMAD.SHL.U32 R8, R8, 0x800000, RZ ;  /* 0x0080000008088824 */ /* 0x000fc600078e00ff */
[----:B------:R-:W-:-:S04]  /*0200*/  @!P0 FFMA R10, R5, 1.4426950216293334961, -R10 ;  /* 0x3fb8aa3b050a8823 */ /* 0x000fc8000000080a */
[----:B------:R-:W-:Y:S01]  /*0210*/  @!P0 FFMA R10, R5, 1.925963033500011079e-08, R10 ;  /* 0x32a57060050a8823 */ /* 0x000fe2000000000a */
[----:B------:R-:W-:-:S03]  /*0220*/  LEA R5, R13, R4, 0x18 ;  /* 0x000000040d057211 */ /* 0x000fc600078ec0ff */
[----:B------:R-:W0:Y:S02]  /*0230*/  @!P0 MUFU.EX2 R7, R10 ;  /* 0x0000000a00078308 */ /* 0x000e240000000800 */
[----:B------:R-:W-:Y:S02]  /*0240*/  IMAD R5, R0, 0x4, R5 ;  /* 0x0000000400057824 */ /* 0x000fe400078e0205 */
[----:B0-----:R-:W-:-:S05]  /*0250*/  @!P0 FMUL R8, R8, R7 ;  /* 0x0000000708088220 */ /* 0x001fca0000400000 */
[----:B------:R0:W-:Y:S04]  /*0260*/  @!P0 STS [R5], R8 ;  /* 0x0000000805008388 */ /* 0x0001e80000000800 */
[----:B------:R0:W-:Y:S01]  /*0270*/  @P0 STS [R5], RZ ;  /* 0x000000ff05000388 */ /* 0x0001e20000000800 */
[----:B------:R-:W-:Y:S06]  /*0280*/  BAR.SYNC.DEFER_BLOCKING 0x0 ;  /* 0x0000000000007b1d */ /* 0x000fec0000010000 */
[----:B------:R-:W-:Y:S05]  /*0290*/  @!P2 BRA `(.L_x_20) ;  /* 0x00000000002ca947 */ /* 0x000fea0003800000 */
.L_x_21:
[----:B0-----:R-:W-:-:S04]  /*02a0*/  SHF.R.U32.HI R8, RZ, 0x1, R2 ;  /* 0x00000001ff087819 */ /* 0x001fc80000011602 */
[----:B------:R-:W-:-:S13]  /*02b0*/  ISETP.GE.U32.AND P0, PT, R0, R8, PT ;  /* 0x000000080000720c */ /* 0x000fda0003f06070 */
[----:B------:R-:W-:Y:S01]  /*02c0*/  @!P0 LEA R6, R8, R5, 0x2 ;  /* 0x0000000508068211 */ /* 0x000fe200078e10ff */
[----:B------:R-:W-:Y:S04]  /*02d0*/  @!P0 LDS R4, [R5] ;  /* 0x0000000005048984 */ /* 0x000fe80000000800 */
[----:B------:R-:W0:Y:S02]  /*02e0*/  @!P0 LDS R7, [R6] ;  /* 0x0000000006078984 */ /* 0x000e240000000800 */
[----:B0-----:R-:W-:-:S05]  /*02f0*/  @!P0 FADD R4, R4, R7 ;  /* 0x0000000704048221 */ /* 0x001fca0000000000 */
[----:B------:R1:W-:Y:S01]  /*0300*/  @!P0 STS [R5], R4 ;  /* 0x0000000405008388 */ /* 0x0003e20000000800 */
[----:B------:R-:W-:Y:S01]  /*0310*/  BAR.SYNC.DEFER_BLOCKING 0x0 ;  /* 0x0000000000007b1d */ /* 0x000fe20000010000 */
[----:B------:R-:W-:Y:S02]  /*0320*/  ISETP.GT.U32.AND P0, PT, R2, 0x3, PT ;  /* 0x000000030200780c */ /* 0x000fe40003f04070 */
[----:B------:R-:W-:-:S11]  /*0330*/  MOV R2, R8 ;  /* 0x0000000800027202 */ /* 0x000fd60000000f00 */
[----:B-1----:R-:W-:Y:S05]  /*0340*/  @P0 BRA `(.L_x_21) ;  /* 0xfffffffc00d40947 */ /* 0x002fea000383ffff */
.L_x_20:
[----:B------:R-:W-:Y:S05]  /*0350*/  @P1 EXIT ;  /* 0x000000000000194d */ /* 0x000fea0003800000 */
[----:B------:R-:W1:Y:S01]  /*0360*/  S2UR UR5, SR_CgaCtaId ;  /* 0x00000000000579c3 */ /* 0x000e620000008800 */
[----:B------:R-:W-:-:S07]  /*0370*/  UMOV UR4, 0x400 ;  /* 0x0000040000047882 */ /* 0x000fce0000000000 */
[----:B0-----:R-:W0:Y:S01]  /*0380*/  LDC.64 R4, c[0x0][0x390] ;  /* 0x0000e400ff047b82 */ /* 0x001e220000000a00 */
[----:B-1----:R-:W-:Y:S01]  /*0390*/  ULEA UR4, UR5, UR4, 0x18 ;  /* 0x0000000405047291 */ /* 0x002fe2000f8ec0ff */
[----:B0-----:R-:W-:-:S08]  /*03a0*/  IMAD.WIDE.U32 R2, R3, 0x4, R4 ;  /* 0x0000000403027825 */ /* 0x001fd000078e0004 */
[----:B------:R-:W0:Y:S04]  /*03b0*/  LDS R7, [UR4+0x10] ;  /* 0x00001004ff077984 */ /* 0x000e280008000800 */
[----:B0-----:R-:W-:Y:S01]  /*03c0*/  STG.E desc[UR6][R2.64], R7 ;  /* 0x0000000702007986 */ /* 0x001fe2000c101906 */
[----:B------:R-:W-:Y:S05]  /*03d0*/  EXIT ;  /* 0x000000000000794d */ /* 0x000fea0003800000 */
.L_x_22:
        /* <DEDUP_REMOVED lines=10> */
.L_x_33:


//--------------------- .text._Z14finalMaxKernelPKfPfi --------------------------
	.section	.text._Z14finalMaxKernelPKfPfi,"ax",@progbits
	.align	128
        .global         _Z14finalMaxKernelPKfPfi
        .type           _Z14finalMaxKernelPKfPfi,@function
        .size           _Z14finalMaxKernelPKfPfi,(.L_x_34 - _Z14finalMaxKernelPKfPfi)
        .other          _Z14finalMaxKernelPKfPfi,@"STO_CUDA_ENTRY STV_DEFAULT"
_Z14finalMaxKernelPKfPfi:
.text._Z14finalMaxKernelPKfPfi:
[----:B------:R-:W-:Y:S01]  /*0000*/  LDC R1, c[0x0][0x37c] ;  /* 0x0000df00ff017b82 */ /* 0x000fe20000000800 */
[----:B------:R-:W0:Y:S07]  /*0010*/  S2R R7, SR_TID.X ;  /* 0x0000000000077919 */ /* 0x000e2e0000002100 */
[----:B------:R-:W0:Y:S01]  /*0020*/  S2UR UR4, SR_CTAID.X ;  /* 0x00000000000479c3 */ /* 0x000e220000002500 */
[----:B------:R-:W1:Y:S01]  /*0030*/  LDCU UR5, c[0x0][0x390] ;  /* 0x00007200ff0577ac */ /* 0x000e620008000800 */
[----:B------:R-:W-:Y:S01]  /*0040*/  IMAD.MOV.U32 R4, RZ, RZ, -0x800001 ;  /* 0xff7fffffff047424 */ /* 0x000fe200078e00ff */
[----:B------:R-:W2:Y:S05]  /*0050*/  LDCU.64 UR6, c[0x0][0x358] ;  /* 0x00006b00ff0677ac */ /* 0x000eaa0008000a00 */
[----:B------:R-:W0:Y:S02]  /*0060*/  LDC R0, c[0x0][0x360] ;  /* 0x0000d800ff007b82 */ /* 0x000e240000000800 */
[----:B0-----:R-:W-:-:S05]  /*0070*/  IMAD R5, R0, UR4, R7 ;  /* 0x0000000400057c24 */ /* 0x001fca000f8e0207 */
[----:B-1----:R-:W-:-:S13]  /*0080*/  ISETP.GE.AND P0, PT, R5, UR5, PT ;  /* 0x0000000505007c0c */ /* 0x002fda000bf06270 */
[----:B------:R-:W0:Y:S02]  /*0090*/  @!P0 LDC.64 R2, c[0x0][0x380] ;  /* 0x0000e000ff028b82 */ /* 0x000e240000000a00 */
[----:B0-----:R-:W-:-:S05]  /*00a0*/  @!P0 IMAD.WIDE.U32 R2, R5, 0x4, R2 ;  /* 0x0000000405028825 */ /* 0x001fca00078e0002 */
[----:B--2---:R-:W2:Y:S01]  /*00b0*/  @!P0 LDG.E R4, desc[UR6][R2.64] ;  /* 0x0000000602048981 */ /* 0x004ea2000c1e1900 */
[----:B------:R-:W0:Y:S01]  /*00c0*/  S2UR UR5, SR_CgaCtaId ;  /* 0x00000000000579c3 */ /* 0x000e220000008800 */
[----:B------:R-:W-:Y:S01]  /*00d0*/  UMOV UR4, 0x400 ;  /* 0x0000040000047882 */ /* 0x000fe20000000000 */
[----:B------:R-:W-:Y:S02]  /*00e0*/  ISETP.GE.U32.AND P1, PT, R0, 0x2, PT ;  /* 0x000000020000780c */ /* 0x000fe40003f26070 */
[----:B------:R-:W-:Y:S01]  /*00f0*/  ISETP.NE.AND P0, PT, R7, RZ, PT ;  /* 0x000000ff0700720c */ /* 0x000fe20003f05270 */
[----:B0-----:R-:W-:-:S06]  /*0100*/  ULEA UR4, UR5, UR4, 0x18 ;  /* 0x0000000405047291 */ /* 0x001fcc000f8ec0ff */
[----:B------:R-:W-:-:S05]  /*0110*/  LEA R5, R7, UR4, 0x2 ;  /* 0x0000000407057c11 */ /* 0x000fca000f8e10ff */
[----:B--2---:R0:W-:Y:S01]  /*0120*/  STS [R5], R4 ;  /* 0x0000000405007388 */ /* 0x0041e20000000800 */
[----:B------:R-:W-:Y:S06]  /*0130*/  BAR.SYNC.DEFER_BLOCKING 0x0 ;  /* 0x0000000000007b1d */ /* 0x000fec0000010000 */
[----:B------:R-:W-:Y:S05]  /*0140*/  @!P1 BRA `(.L_x_23) ;  /* 0x00000000002c9947 */ /* 0x000fea0003800000 */
.L_x_24:
[----:B0-----:R-:W-:-:S04]  /*0150*/  SHF.R.U32.HI R4, RZ, 0x1, R0 ;  /* 0x00000001ff047819 */ /* 0x001fc80000011600 */
[----:B------:R-:W-:-:S13]  /*0160*/  ISETP.GE.U32.AND P1, PT, R7, R4, PT ;  /* 0x000000040700720c */ /* 0x000fda0003f26070 */
[----:B------:R-:W-:Y:S01]  /*0170*/  @!P1 IMAD R3, R4, 0x4, R5 ;  /* 0x0000000404039824 */ /* 0x000fe200078e0205 */
[----:B------:R-:W-:Y:S05]  /*0180*/  @!P1 LDS R2, [R5] ;  /* 0x0000000005029984 */ /* 0x000fea0000000800 */
[----:B------:R-:W0:Y:S02]  /*0190*/  @!P1 LDS R3, [R3] ;  /* 0x0000000003039984 */ /* 0x000e240000000800 */
[----:B0-----:R-:W-:-:S05]  /*01a0*/  @!P1 FMNMX R2, R2, R3, !PT ;  /* 0x0000000302029209 */ /* 0x001fca0007800000 */
[----:B------:R1:W-:Y:S01]  /*01b0*/  @!P1 STS [R5], R2 ;  /* 0x0000000205009388 */ /* 0x0003e20000000800 */
[----:B------:R-:W-:Y:S01]  /*01c0*/  BAR.SYNC.DEFER_BLOCKING 0x0 ;  /* 0x0000000000007b1d */ /* 0x000fe20000010000 */
[----:B------:R-:W-:Y:S01]  /*01d0*/  ISETP.GT.U32.AND P1, PT, R0, 0x3, PT ;  /* 0x000000030000780c */ /* 0x000fe20003f24070 */
[----:B------:R-:W-:-:S12]  /*01e0*/  IMAD.MOV.U32 R0, RZ, RZ, R4 ;  /* 0x000000ffff007224 */ /* 0x000fd800078e0004 */
[----:B-1----:R-:W-:Y:S05]  /*01f0*/  @P1 BRA `(.L_x_24) ;  /* 0xfffffffc00d41947 */ /* 0x002fea000383ffff */
.L_x_23:
[----:B------:R-:W-:Y:S05]  /*0200*/  @P0 EXIT ;  /* 0x000000000000094d */ /* 0x000fea0003800000 */
[----:B------:R-:W1:Y:S01]  /*0210*/  S2UR UR5, SR_CgaCtaId ;  /* 0x00000000000579c3 */ /* 0x000e620000008800 */
[----:B------:R-:W-:-:S07]  /*0220*/  UMOV UR4, 0x400 ;  /* 0x0000040000047882 */ /* 0x000fce0000000000 */
[----:B------:R-:W2:Y:S01]  /*0230*/  LDC.64 R2, c[0x0][0x388] ;  /* 0x0000e200ff027b82 */ /* 0x000ea20000000a00 */
[----:B-1----:R-:W-:-:S09]  /*0240*/  ULEA UR4, UR5, UR4, 0x18 ;  /* 0x0000000405047291 */ /* 0x002fd2000f8ec0ff */
[----:B0-----:R-:W2:Y:S04]  /*0250*/  LDS R5, [UR4] ;  /* 0x00000004ff057984 */ /* 0x001ea80008000800 */
[----:B--2---:R-:W-:Y:S01]  /*0260*/  STG.E desc[UR6][R2.64], R5 ;  /* 0x0000000502007986 */ /* 0x004fe2000c101906 */
[----:B------:R-:W-:Y:S05]  /*0270*/  EXIT ;  /* 0x000000000000794d */ /* 0x000fea0003800000 */
.L_x_25:
        /* <DEDUP_REMOVED lines=16> */
.L_x_34:


//--------------------- .text._Z16partialMaxKernelPKfPfi --------------------------
	.section	.text._Z16partialMaxKernelPKfPfi,"ax",@progbits
	.align	128
        .global         _Z16partialMaxKernelPKfPfi
        .type           _Z16partialMaxKernelPKfPfi,@function
        .size           _Z16partialMaxKernelPKfPfi,(.L_x_35 - _Z16partialMaxKernelPKfPfi)
        .other          _Z16partialMaxKernelPKfPfi,@"STO_CUDA_ENTRY STV_DEFAULT"
_Z16partialMaxKernelPKfPfi:
.text._Z16partialMaxKernelPKfPfi:
[----:B------:R-:W-:Y:S01]  /*0000*/  LDC R1, c[0x0][0x37c] ;  /* 0x0000df00ff017b82 */ /* 0x000fe20000000800 */
[----:B------:R-:W0:Y:S01]  /*0010*/  S2R R6, SR_TID.X ;  /* 0x0000000000067919 */ /* 0x000e220000002100 */
[----:B------:R-:W0:Y:S01]  /*0020*/  LDCU UR8, c[0x0][0x360] ;  /* 0x00006c00ff0877ac */ /* 0x000e220008000800 */
[----:B------:R-:W-:Y:S01]  /*0030*/  IMAD.MOV.U32 R4, RZ, RZ, -0x800001 ;  /* 0xff7fffffff047424 */ /* 0x000fe200078e00ff */
[----:B------:R-:W0:Y:S01]  /*0040*/  S2R R7, SR_CTAID.X ;  /* 0x0000000000077919 */ /* 0x000e220000002500 */
[----:B------:R-:W1:Y:S01]  /*0050*/  LDCU UR4, c[0x0][0x390] ;  /* 0x00007200ff0477ac */ /* 0x000e620008000800 */
[----:B------:R-:W2:Y:S01]  /*0060*/  LDCU.64 UR6, c[0x0][0x358] ;  /* 0x00006b00ff0677ac */ /* 0x000ea20008000a00 */
[----:B0-----:R-:W-:-:S05]  /*0070*/  IMAD R5, R7, UR8, R6 ;  /* 0x0000000807057c24 */ /* 0x001fca000f8e0206 */
[----:B-1----:R-:W-:-:S13]  /*0080*/  ISETP.GE.AND P0, PT, R5, UR4, PT ;  /* 0x0000000405007c0c */ /* 0x002fda000bf06270 */
[----:B------:R-:W0:Y:S02]  /*0090*/  @!P0 LDC.64 R2, c[0x0][0x380] ;  /* 0x0000e000ff028b82 */ /* 0x000e240000000a00 */
[----:B0-----:R-:W-:-:S05]  /*00a0*/  @!P0 IMAD.WIDE.U32 R2, R5, 0x4, R2 ;  /* 0x0000000405028825 */ /* 0x001fca00078e0002 */
        /* <DEDUP_REMOVED lines=8> */
[----:B--2---:R0:W-:Y:S01]  /*0130*/  STS [R5], R4 ;  /* 0x0000000405007388 */ /* 0x0041e20000000800 */
[----:B------:R-:W-:Y:S06]  /*0140*/  BAR.SYNC.DEFER_BLOCKING 0x0 ;  /* 0x0000000000007b1d */ /* 0x000fec0000010000 */
[----:B------:R-:W-:Y:S05]  /*0150*/  @!P1 BRA `(.L_x_26) ;  /* 0x00000000002c9947 */ /* 0x000fea0003800000 */
.L_x_27:
        /* <DEDUP_REMOVED lines=11> */
.L_x_26:
[----:B------:R-:W-:Y:S05]  /*0210*/  @P0 EXIT ;  /* 0x000000000000094d */ /* 0x000fea0003800000 */
[----:B------:R-:W1:Y:S01]  /*0220*/  S2UR UR5, SR_CgaCtaId ;  /* 0x00000000000579c3 */ /* 0x000e620000008800 */
[----:B------:R-:W-:-:S07]  /*0230*/  UMOV UR4, 0x400 ;  /* 0x0000040000047882 */ /* 0x000fce0000000000 */
[----:B------:R-:W2:Y:S01]  /*0240*/  LDC.64 R2, c[0x0][0x388] ;  /* 0x0000e200ff027b82 */ /* 0x000ea20000000a00 */
[----:B-1----:R-:W-:Y:S01]  /*0250*/  ULEA UR4, UR5, UR4, 0x18 ;  /* 0x0000000405047291 */ /* 0x002fe2000f8ec0ff */
[----:B--2---:R-:W-:-:S08]  /*0260*/  IMAD.WIDE.U32 R2, R7, 0x4, R2 ;  /* 0x0000000407027825 */ /* 0x004fd000078e0002 */
[----:B0-----:R-:W0:Y:S04]  /*0270*/  LDS R5, [UR4] ;  /* 0x00000004ff057984 */ /* 0x001e280008000800 */
[----:B0-----:R-:W-:Y:S01]  /*0280*/  STG.E desc[UR6][R2.64], R5 ;  /* 0x0000000502007986 */ /* 0x001fe2000c101906 */
[----:B------:R-:W-:Y:S05]  /*0290*/  EXIT ;  /* 0x000000000000794d */ /* 0x000fea0003800000 */
.L_x_28:
        /* <DEDUP_REMOVED lines=14> */
.L_x_35:


//--------------------- .nv.shared._Z12divideKernelPKfS0_S0_Pfi --------------------------
	.section	.nv.shared._Z12divideKernelPKfS0_S0_Pfi,"aw",@nobits
	.sectionflags	@""
	.align	16
	.zero		1024


//--------------------- .nv.shared.reserved.0     --------------------------
	.section	.nv.shared.reserved.0,"aw",@nobits
	.weak		__nv_reservedSMEM_offset_0_alias
	.size		__nv_reservedSMEM_offset_0_alias, 0, 64
	.other		__nv_reservedSMEM_offset_0_alias,@"STO_CUDA_RESERVED_SHARED STV_DEFAULT"
__nv_reservedSMEM_offset_0_alias:
	.zero		0
	.zero		64


//--------------------- .nv.shared._Z14finalSumKernelPKfPfi --------------------------
	.section	.nv.shared._Z14finalSumKernelPKfPfi,"aw",@nobits
	.sectionflags	@""
	.align	16
	.zero		1024


//--------------------- .nv.shared._Z16partialSumKernelPKfPfi --------------------------
	.section	.nv.shared._Z16partialSumKernelPKfPfi,"aw",@nobits
	.sectionflags	@""
	.align	16
	.zero		1024


//--------------------- .nv.shared._Z22expAndPartialSumKernelPKfPfS1_i --------------------------
	.section	.nv.shared._Z22expAndPartialSumKernelPKfPfS1_i,"aw",@nobits
	.sectionflags	@""
	.align	16
.nv.shared._Z22expAndPartialSumKernelPKfPfS1_i:
	.zero		1040


//--------------------- .nv.shared._Z14finalMaxKernelPKfPfi --------------------------
	.section	.nv.shared._Z14finalMaxKernelPKfPfi,"aw",@nobits
	.sectionflags	@""
	.align	16
	.zero		1024


//--------------------- .nv.shared._Z16partialMaxKernelPKfPfi --------------------------
	.section	.nv.shared._Z16partialMaxKernelPKfPfi,"aw",@nobits
	.sectionflags	@""
	.align	16
	.zero		1024


//--------------------- .nv.constant0._Z12divideKernelPKfS0_S0_Pfi --------------------------
	.section	.nv.constant0._Z12divideKernelPKfS0_S0_Pfi,"a",@progbits
	.sectionflags	@""
	.align	4
.nv.constant0._Z12divideKernelPKfS0_S0_Pfi:
	.zero		932


//--------------------- .nv.constant0._Z14finalSumKernelPKfPfi --------------------------
	.section	.nv.constant0._Z14finalSumKernelPKfPfi,"a",@progbits
	.sectionflags	@""
	.align	4
.nv.constant0._Z14finalSumKernelPKfPfi:
	.zero		916


//--------------------- .nv.constant0._Z16partialSumKernelPKfPfi --------------------------
	.section	.nv.constant0._Z16partialSumKernelPKfPfi,"a",@progbits
	.sectionflags	@""
	.align	4
.nv.constant0._Z16partialSumKernelPKfPfi:
	.zero		916


//--------------------- .nv.constant0._Z22expAndPartialSumKernelPKfPfS1_i --------------------------
	.section	.nv.constant0._Z22expAndPartialSumKernelPKfPfS1_i,"a",@progbits
	.sectionflags	@""
	.align	4
.nv.constant0._Z22expAndPartialSumKernelPKfPfS1_i:
	.zero		924


//--------------------- .nv.constant0._Z14finalMaxKernelPKfPfi --------------------------
	.section	.nv.constant0._Z14finalMaxKernelPKfPfi,"a",@progbits
	.sectionflags	@""
	.align	4
.nv.constant0._Z14finalMaxKernelPKfPfi:
	.zero		916


//--------------------- .nv.constant0._Z16partialMaxKernelPKfPfi --------------------------
	.section	.nv.constant0._Z16partialMaxKernelPKfPfi,"a",@progbits
	.sectionflags	@""
	.align	4
.nv.constant0._Z16partialMaxKernelPKfPfi:
	.zero		916


//--------------------- SYMBOLS --------------------------

	.type		.nv.reservedSmem.offset0,@object
	.size		.nv.reservedSmem.offset0,0x4
	.type		.nv.reservedSmem.cap,@object
	.size		.nv.reservedSmem.cap,0x4
